//
// Generated by NVIDIA NVVM Compiler
//
// Compiler Build ID: CL-36424714
// Cuda compilation tools, release 13.0, V13.0.88
// Based on NVVM 20.0.0
//

.version 9.0
.target sm_100
.address_size 64

	// .globl	_Z16reduction_sum_v1PiS_
// _ZZ16reduction_sum_v1PiS_E6sh_mem has been demoted
// _ZZ16reduction_sum_v2PiS_E15wrap_reductions has been demoted
// _ZZ16reduction_sum_v2PiS_E6sh_res has been demoted

.visible .entry _Z16reduction_sum_v1PiS_(
	.param .u64 .ptr .align 1 _Z16reduction_sum_v1PiS__param_0,
	.param .u64 .ptr .align 1 _Z16reduction_sum_v1PiS__param_1
)
{
	.reg .pred 	%p<14>;
	.reg .b32 	%r<59>;
	.reg .b64 	%rd<10>;
	// demoted variable
	.shared .align 4 .b8 _ZZ16reduction_sum_v1PiS_E6sh_mem[8192];
	ld.param.u64 	%rd5, [_Z16reduction_sum_v1PiS__param_0];
	ld.param.u64 	%rd4, [_Z16reduction_sum_v1PiS__param_1];
	cvta.to.global.u64 	%rd6, %rd5;
	mov.u32 	%r1, %tid.x;
	mov.u32 	%r13, %ctaid.x;
	shl.b32 	%r14, %r13, 11;
	shl.b32 	%r15, %r1, 2;
	mov.u32 	%r16, _ZZ16reduction_sum_v1PiS_E6sh_mem;
	add.s32 	%r56, %r16, %r15;
	or.b32  	%r55, %r1, %r14;
	mul.wide.u32 	%rd7, %r55, 4;
	add.s64 	%rd9, %rd6, %rd7;
	mov.u32 	%r57, %r1;
$L__BB0_1:
	setp.gt.u32 	%p1, %r55, 999999;
	mov.b32 	%r58, 0;
	@%p1 bra 	$L__BB0_3;
	ld.global.u32 	%r58, [%rd9];
$L__BB0_3:
	st.shared.u32 	[%r56], %r58;
	add.s32 	%r9, %r57, 1024;
	add.s32 	%r56, %r56, 4096;
	add.s64 	%rd9, %rd9, 4096;
	add.s32 	%r55, %r55, 1024;
	setp.lt.u32 	%p2, %r57, 1024;
	mov.u32 	%r57, %r9;
	@%p2 bra 	$L__BB0_1;
	bar.sync 	0;
	add.s32 	%r12, %r16, %r15;
	ld.shared.u32 	%r20, [%r12+4096];
	ld.shared.u32 	%r21, [%r12];
	add.s32 	%r22, %r21, %r20;
	st.shared.u32 	[%r12], %r22;
	bar.sync 	0;
	setp.gt.u32 	%p3, %r1, 511;
	@%p3 bra 	$L__BB0_6;
	ld.shared.u32 	%r23, [%r12+2048];
	ld.shared.u32 	%r24, [%r12];
	add.s32 	%r25, %r24, %r23;
	st.shared.u32 	[%r12], %r25;
$L__BB0_6:
	bar.sync 	0;
	setp.gt.u32 	%p4, %r1, 255;
	@%p4 bra 	$L__BB0_8;
	ld.shared.u32 	%r26, [%r12+1024];
	ld.shared.u32 	%r27, [%r12];
	add.s32 	%r28, %r27, %r26;
	st.shared.u32 	[%r12], %r28;
$L__BB0_8:
	bar.sync 	0;
	setp.gt.u32 	%p5, %r1, 127;
	@%p5 bra 	$L__BB0_10;
	ld.shared.u32 	%r29, [%r12+512];
	ld.shared.u32 	%r30, [%r12];
	add.s32 	%r31, %r30, %r29;
	st.shared.u32 	[%r12], %r31;
$L__BB0_10:
	bar.sync 	0;
	setp.gt.u32 	%p6, %r1, 63;
	@%p6 bra 	$L__BB0_12;
	ld.shared.u32 	%r32, [%r12+256];
	ld.shared.u32 	%r33, [%r12];
	add.s32 	%r34, %r33, %r32;
	st.shared.u32 	[%r12], %r34;
$L__BB0_12:
	bar.sync 	0;
	setp.gt.u32 	%p7, %r1, 31;
	@%p7 bra 	$L__BB0_14;
	ld.shared.u32 	%r35, [%r12+128];
	ld.shared.u32 	%r36, [%r12];
	add.s32 	%r37, %r36, %r35;
	st.shared.u32 	[%r12], %r37;
$L__BB0_14:
	bar.sync 	0;
	setp.gt.u32 	%p8, %r1, 15;
	@%p8 bra 	$L__BB0_16;
	ld.shared.u32 	%r38, [%r12+64];
	ld.shared.u32 	%r39, [%r12];
	add.s32 	%r40, %r39, %r38;
	st.shared.u32 	[%r12], %r40;
$L__BB0_16:
	bar.sync 	0;
	setp.gt.u32 	%p9, %r1, 7;
	@%p9 bra 	$L__BB0_18;
	ld.shared.u32 	%r41, [%r12+32];
	ld.shared.u32 	%r42, [%r12];
	add.s32 	%r43, %r42, %r41;
	st.shared.u32 	[%r12], %r43;
$L__BB0_18:
	bar.sync 	0;
	setp.gt.u32 	%p10, %r1, 3;
	@%p10 bra 	$L__BB0_20;
	ld.shared.u32 	%r44, [%r12+16];
	ld.shared.u32 	%r45, [%r12];
	add.s32 	%r46, %r45, %r44;
	st.shared.u32 	[%r12], %r46;
$L__BB0_20:
	bar.sync 	0;
	setp.gt.u32 	%p11, %r1, 1;
	@%p11 bra 	$L__BB0_22;
	ld.shared.u32 	%r47, [%r12+8];
	ld.shared.u32 	%r48, [%r12];
	add.s32 	%r49, %r48, %r47;
	st.shared.u32 	[%r12], %r49;
$L__BB0_22:
	bar.sync 	0;
	setp.ne.s32 	%p12, %r1, 0;
	@%p12 bra 	$L__BB0_24;
	ld.shared.u32 	%r50, [_ZZ16reduction_sum_v1PiS_E6sh_mem+4];
	ld.shared.u32 	%r51, [%r12];
	add.s32 	%r52, %r51, %r50;
	st.shared.u32 	[%r12], %r52;
$L__BB0_24:
	setp.ne.s32 	%p13, %r1, 0;
	bar.sync 	0;
	@%p13 bra 	$L__BB0_26;
	ld.shared.u32 	%r53, [_ZZ16reduction_sum_v1PiS_E6sh_mem];
	cvta.to.global.u64 	%rd8, %rd4;
	atom.global.add.u32 	%r54, [%rd8], %r53;
$L__BB0_26:
	ret;

}
	// .globl	_Z16reduction_sum_v2PiS_
.visible .entry _Z16reduction_sum_v2PiS_(
	.param .u64 .ptr .align 1 _Z16reduction_sum_v2PiS__param_0,
	.param .u64 .ptr .align 1 _Z16reduction_sum_v2PiS__param_1
)
{
	.reg .pred 	%p<73>;
	.reg .b32 	%r<156>;
	.reg .b64 	%rd<15>;
	// demoted variable
	.shared .align 4 .b8 _ZZ16reduction_sum_v2PiS_E15wrap_reductions[128];
	// demoted variable
	.shared .align 4 .u32 _ZZ16reduction_sum_v2PiS_E6sh_res;
	ld.param.u64 	%rd3, [_Z16reduction_sum_v2PiS__param_0];
	ld.param.u64 	%rd2, [_Z16reduction_sum_v2PiS__param_1];
	cvta.to.global.u64 	%rd1, %rd3;
	mov.u32 	%r1, %tid.x;
	setp.ne.s32 	%p1, %r1, 0;
	@%p1 bra 	$L__BB1_2;
	mov.b32 	%r31, 0;
	st.shared.u32 	[_ZZ16reduction_sum_v2PiS_E6sh_res], %r31;
$L__BB1_2:
	and.b32  	%r2, %r1, 31;
	mov.u32 	%r33, %ctaid.x;
	mov.u32 	%r3, %ntid.x;
	mul.lo.s32 	%r34, %r33, %r3;
	mad.lo.s32 	%r4, %r34, 5, %r1;
	shr.u32 	%r35, %r1, 3;
	and.b32  	%r36, %r35, 124;
	mov.u32 	%r37, _ZZ16reduction_sum_v2PiS_E15wrap_reductions;
	add.s32 	%r5, %r37, %r36;
	setp.gt.s32 	%p2, %r4, 999999;
	mov.b32 	%r151, 0;
	@%p2 bra 	$L__BB1_4;
	mul.wide.s32 	%rd4, %r4, 4;
	add.s64 	%rd5, %rd1, %rd4;
	ld.global.u32 	%r151, [%rd5];
$L__BB1_4:
	setp.ne.s32 	%p3, %r2, 0;
	shfl.sync.down.b32	%r38|%p4, %r151, 16, 31, -1;
	add.s32 	%r39, %r38, %r151;
	shfl.sync.down.b32	%r40|%p5, %r39, 8, 31, -1;
	add.s32 	%r41, %r40, %r39;
	shfl.sync.down.b32	%r42|%p6, %r41, 4, 31, -1;
	add.s32 	%r43, %r42, %r41;
	shfl.sync.down.b32	%r44|%p7, %r43, 2, 31, -1;
	add.s32 	%r45, %r44, %r43;
	shfl.sync.down.b32	%r46|%p8, %r45, 1, 31, -1;
	add.s32 	%r8, %r46, %r45;
	@%p3 bra 	$L__BB1_6;
	st.shared.u32 	[%r5], %r8;
$L__BB1_6:
	shl.b32 	%r47, %r1, 2;
	add.s32 	%r9, %r37, %r47;
	setp.gt.u32 	%p9, %r1, 31;
	bar.sync 	0;
	@%p9 bra 	$L__BB1_9;
	setp.ne.s32 	%p10, %r2, 0;
	ld.shared.u32 	%r49, [%r9];
	shfl.sync.down.b32	%r50|%p11, %r49, 16, 31, -1;
	add.s32 	%r51, %r50, %r49;
	shfl.sync.down.b32	%r52|%p12, %r51, 8, 31, -1;
	add.s32 	%r53, %r52, %r51;
	shfl.sync.down.b32	%r54|%p13, %r53, 4, 31, -1;
	add.s32 	%r55, %r54, %r53;
	shfl.sync.down.b32	%r56|%p14, %r55, 2, 31, -1;
	add.s32 	%r57, %r56, %r55;
	shfl.sync.down.b32	%r58|%p15, %r57, 1, 31, -1;
	add.s32 	%r10, %r58, %r57;
	@%p10 bra 	$L__BB1_9;
	ld.shared.u32 	%r59, [_ZZ16reduction_sum_v2PiS_E6sh_res];
	add.s32 	%r60, %r59, %r10;
	st.shared.u32 	[_ZZ16reduction_sum_v2PiS_E6sh_res], %r60;
$L__BB1_9:
	add.s32 	%r11, %r4, %r3;
	setp.gt.s32 	%p16, %r11, 999999;
	mov.b32 	%r152, 0;
	@%p16 bra 	$L__BB1_11;
	mul.wide.s32 	%rd6, %r11, 4;
	add.s64 	%rd7, %rd1, %rd6;
	ld.global.u32 	%r152, [%rd7];
$L__BB1_11:
	setp.ne.s32 	%p17, %r2, 0;
	shfl.sync.down.b32	%r62|%p18, %r152, 16, 31, -1;
	add.s32 	%r63, %r62, %r152;
	shfl.sync.down.b32	%r64|%p19, %r63, 8, 31, -1;
	add.s32 	%r65, %r64, %r63;
	shfl.sync.down.b32	%r66|%p20, %r65, 4, 31, -1;
	add.s32 	%r67, %r66, %r65;
	shfl.sync.down.b32	%r68|%p21, %r67, 2, 31, -1;
	add.s32 	%r69, %r68, %r67;
	shfl.sync.down.b32	%r70|%p22, %r69, 1, 31, -1;
	add.s32 	%r14, %r70, %r69;
	@%p17 bra 	$L__BB1_13;
	st.shared.u32 	[%r5], %r14;
$L__BB1_13:
	setp.gt.u32 	%p23, %r1, 31;
	bar.sync 	0;
	@%p23 bra 	$L__BB1_16;
	setp.ne.s32 	%p24, %r2, 0;
	ld.shared.u32 	%r71, [%r9];
	shfl.sync.down.b32	%r72|%p25, %r71, 16, 31, -1;
	add.s32 	%r73, %r72, %r71;
	shfl.sync.down.b32	%r74|%p26, %r73, 8, 31, -1;
	add.s32 	%r75, %r74, %r73;
	shfl.sync.down.b32	%r76|%p27, %r75, 4, 31, -1;
	add.s32 	%r77, %r76, %r75;
	shfl.sync.down.b32	%r78|%p28, %r77, 2, 31, -1;
	add.s32 	%r79, %r78, %r77;
	shfl.sync.down.b32	%r80|%p29, %r79, 1, 31, -1;
	add.s32 	%r15, %r80, %r79;
	@%p24 bra 	$L__BB1_16;
	ld.shared.u32 	%r81, [_ZZ16reduction_sum_v2PiS_E6sh_res];
	add.s32 	%r82, %r81, %r15;
	st.shared.u32 	[_ZZ16reduction_sum_v2PiS_E6sh_res], %r82;
$L__BB1_16:
	add.s32 	%r16, %r11, %r3;
	setp.gt.s32 	%p30, %r16, 999999;
	mov.b32 	%r153, 0;
	@%p30 bra 	$L__BB1_18;
	mul.wide.s32 	%rd8, %r16, 4;
	add.s64 	%rd9, %rd1, %rd8;
	ld.global.u32 	%r153, [%rd9];
$L__BB1_18:
	setp.ne.s32 	%p31, %r2, 0;
	shfl.sync.down.b32	%r84|%p32, %r153, 16, 31, -1;
	add.s32 	%r85, %r84, %r153;
	shfl.sync.down.b32	%r86|%p33, %r85, 8, 31, -1;
	add.s32 	%r87, %r86, %r85;
	shfl.sync.down.b32	%r88|%p34, %r87, 4, 31, -1;
	add.s32 	%r89, %r88, %r87;
	shfl.sync.down.b32	%r90|%p35, %r89, 2, 31, -1;
	add.s32 	%r91, %r90, %r89;
	shfl.sync.down.b32	%r92|%p36, %r91, 1, 31, -1;
	add.s32 	%r19, %r92, %r91;
	@%p31 bra 	$L__BB1_20;
	st.shared.u32 	[%r5], %r19;
$L__BB1_20:
	setp.gt.u32 	%p37, %r1, 31;
	bar.sync 	0;
	@%p37 bra 	$L__BB1_23;
	setp.ne.s32 	%p38, %r2, 0;
	ld.shared.u32 	%r93, [%r9];
	shfl.sync.down.b32	%r94|%p39, %r93, 16, 31, -1;
	add.s32 	%r95, %r94, %r93;
	shfl.sync.down.b32	%r96|%p40, %r95, 8, 31, -1;
	add.s32 	%r97, %r96, %r95;
	shfl.sync.down.b32	%r98|%p41, %r97, 4, 31, -1;
	add.s32 	%r99, %r98, %r97;
	shfl.sync.down.b32	%r100|%p42, %r99, 2, 31, -1;
	add.s32 	%r101, %r100, %r99;
	shfl.sync.down.b32	%r102|%p43, %r101, 1, 31, -1;
	add.s32 	%r20, %r102, %r101;
	@%p38 bra 	$L__BB1_23;
	ld.shared.u32 	%r103, [_ZZ16reduction_sum_v2PiS_E6sh_res];
	add.s32 	%r104, %r103, %r20;
	st.shared.u32 	[_ZZ16reduction_sum_v2PiS_E6sh_res], %r104;
$L__BB1_23:
	add.s32 	%r21, %r16, %r3;
	setp.gt.s32 	%p44, %r21, 999999;
	mov.b32 	%r154, 0;
	@%p44 bra 	$L__BB1_25;
	mul.wide.s32 	%rd10, %r21, 4;
	add.s64 	%rd11, %rd1, %rd10;
	ld.global.u32 	%r154, [%rd11];
$L__BB1_25:
	setp.ne.s32 	%p45, %r2, 0;
	shfl.sync.down.b32	%r106|%p46, %r154, 16, 31, -1;
	add.s32 	%r107, %r106, %r154;
	shfl.sync.down.b32	%r108|%p47, %r107, 8, 31, -1;
	add.s32 	%r109, %r108, %r107;
	shfl.sync.down.b32	%r110|%p48, %r109, 4, 31, -1;
	add.s32 	%r111, %r110, %r109;
	shfl.sync.down.b32	%r112|%p49, %r111, 2, 31, -1;
	add.s32 	%r113, %r112, %r111;
	shfl.sync.down.b32	%r114|%p50, %r113, 1, 31, -1;
	add.s32 	%r24, %r114, %r113;
	@%p45 bra 	$L__BB1_27;
	st.shared.u32 	[%r5], %r24;
$L__BB1_27:
	setp.gt.u32 	%p51, %r1, 31;
	bar.sync 	0;
	@%p51 bra 	$L__BB1_30;
	setp.ne.s32 	%p52, %r2, 0;
	ld.shared.u32 	%r115, [%r9];
	shfl.sync.down.b32	%r116|%p53, %r115, 16, 31, -1;
	add.s32 	%r117, %r116, %r115;
	shfl.sync.down.b32	%r118|%p54, %r117, 8, 31, -1;
	add.s32 	%r119, %r118, %r117;
	shfl.sync.down.b32	%r120|%p55, %r119, 4, 31, -1;
	add.s32 	%r121, %r120, %r119;
	shfl.sync.down.b32	%r122|%p56, %r121, 2, 31, -1;
	add.s32 	%r123, %r122, %r121;
	shfl.sync.down.b32	%r124|%p57, %r123, 1, 31, -1;
	add.s32 	%r25, %r124, %r123;
	@%p52 bra 	$L__BB1_30;
	ld.shared.u32 	%r125, [_ZZ16reduction_sum_v2PiS_E6sh_res];
	add.s32 	%r126, %r125, %r25;
	st.shared.u32 	[_ZZ16reduction_sum_v2PiS_E6sh_res], %r126;
$L__BB1_30:
	add.s32 	%r26, %r21, %r3;
	setp.gt.s32 	%p58, %r26, 999999;
	mov.b32 	%r155, 0;
	@%p58 bra 	$L__BB1_32;
	mul.wide.s32 	%rd12, %r26, 4;
	add.s64 	%rd13, %rd1, %rd12;
	ld.global.u32 	%r155, [%rd13];
$L__BB1_32:
	setp.ne.s32 	%p59, %r2, 0;
	shfl.sync.down.b32	%r128|%p60, %r155, 16, 31, -1;
	add.s32 	%r129, %r128, %r155;
	shfl.sync.down.b32	%r130|%p61, %r129, 8, 31, -1;
	add.s32 	%r131, %r130, %r129;
	shfl.sync.down.b32	%r132|%p62, %r131, 4, 31, -1;
	add.s32 	%r133, %r132, %r131;
	shfl.sync.down.b32	%r134|%p63, %r133, 2, 31, -1;
	add.s32 	%r135, %r134, %r133;
	shfl.sync.down.b32	%r136|%p64, %r135, 1, 31, -1;
	add.s32 	%r29, %r136, %r135;
	@%p59 bra 	$L__BB1_34;
	st.shared.u32 	[%r5], %r29;
$L__BB1_34:
	setp.gt.u32 	%p65, %r1, 31;
	bar.sync 	0;
	@%p65 bra 	$L__BB1_37;
	setp.ne.s32 	%p66, %r2, 0;
	ld.shared.u32 	%r137, [%r9];
	shfl.sync.down.b32	%r138|%p67, %r137, 16, 31, -1;
	add.s32 	%r139, %r138, %r137;
	shfl.sync.down.b32	%r140|%p68, %r139, 8, 31, -1;
	add.s32 	%r141, %r140, %r139;
	shfl.sync.down.b32	%r142|%p69, %r141, 4, 31, -1;
	add.s32 	%r143, %r142, %r141;
	shfl.sync.down.b32	%r144|%p70, %r143, 2, 31, -1;
	add.s32 	%r145, %r144, %r143;
	shfl.sync.down.b32	%r146|%p71, %r145, 1, 31, -1;
	add.s32 	%r30, %r146, %r145;
	@%p66 bra 	$L__BB1_37;
	ld.shared.u32 	%r147, [_ZZ16reduction_sum_v2PiS_E6sh_res];
	add.s32 	%r148, %r147, %r30;
	st.shared.u32 	[_ZZ16reduction_sum_v2PiS_E6sh_res], %r148;
$L__BB1_37:
	setp.ne.s32 	%p72, %r1, 0;
	@%p72 bra 	$L__BB1_39;
	ld.shared.u32 	%r149, [_ZZ16reduction_sum_v2PiS_E6sh_res];
	cvta.to.global.u64 	%rd14, %rd2;
	atom.global.add.u32 	%r150, [%rd14], %r149;
$L__BB1_39:
	ret;

}


// ===== COMPILED SASS (sm_100) =====

	.target	sm_100

	.elftype	@"ET_EXEC"


//--------------------- .note.nv.tkinfo           --------------------------
	.section	.note.nv.tkinfo,"",@"SHT_NOTE"
	.sectionflags	@"SHF_NOTE_NV_TKINFO"
	.tkinfo
        /*0018*/ 	.word	0x00000002
        /*0030*/ 	.string	""
        /*0030*/ 	.string	"ptxas"
        /*0030*/ 	.string	"Cuda compilation tools, release 13.0, V13.0.88"
        /*0030*/ 	.string	"Build cuda_13.0.r13.0/compiler.36424714_0"
        /*0030*/ 	.string	"-arch sm_100 -m 64 "



//--------------------- .note.nv.cuinfo           --------------------------
	.section	.note.nv.cuinfo,"",@"SHT_NOTE"
	.sectionflags	@"SHF_NOTE_NV_CUINFO"
        /*0018*/ 	.short	0x0002
        /*001a*/ 	.short	0x0064
        /*001c*/ 	.short	0x0082
	.zero		2


//--------------------- .nv.info                  --------------------------
	.section	.nv.info,"",@"SHT_CUDA_INFO"
	.align	4


	//----- nvinfo : EIATTR_REGCOUNT
	.align		4
        /*0000*/ 	.byte	0x04, 0x2f
        /*0002*/ 	.short	(.L_1 - .L_0)
	.align		4
.L_0:
        /*0004*/ 	.word	index@(_Z16reduction_sum_v1PiS_)
        /*0008*/ 	.word	0x0000000a


	//----- nvinfo : EIATTR_FRAME_SIZE
	.align		4
.L_1:
        /*000c*/ 	.byte	0x04, 0x11
        /*000e*/ 	.short	(.L_3 - .L_2)
	.align		4
.L_2:
        /*0010*/ 	.word	index@(_Z16reduction_sum_v1PiS_)
        /*0014*/ 	.word	0x00000000


	//----- nvinfo : EIATTR_REGCOUNT
	.align		4
.L_3:
        /*0018*/ 	.byte	0x04, 0x2f
        /*001a*/ 	.short	(.L_5 - .L_4)
	.align		4
.L_4:
        /*001c*/ 	.word	index@(_Z16reduction_sum_v2PiS_)
        /*0020*/ 	.word	0x00000010


	//----- nvinfo : EIATTR_FRAME_SIZE
	.align		4
.L_5:
        /*0024*/ 	.byte	0x04, 0x11
        /*0026*/ 	.short	(.L_7 - .L_6)
	.align		4
.L_6:
        /*0028*/ 	.word	index@(_Z16reduction_sum_v2PiS_)
        /*002c*/ 	.word	0x00000000


	//----- nvinfo : EIATTR_MIN_STACK_SIZE
	.align		4
.L_7:
        /*0030*/ 	.byte	0x04, 0x12
        /*0032*/ 	.short	(.L_9 - .L_8)
	.align		4
.L_8:
        /*0034*/ 	.word	index@(_Z16reduction_sum_v2PiS_)
        /*0038*/ 	.word	0x00000000


	//----- nvinfo : EIATTR_MIN_STACK_SIZE
	.align		4
.L_9:
        /*003c*/ 	.byte	0x04, 0x12
        /*003e*/ 	.short	(.L_11 - .L_10)
	.align		4
.L_10:
        /*0040*/ 	.word	index@(_Z16reduction_sum_v1PiS_)
        /*0044*/ 	.word	0x00000000
.L_11:


//--------------------- .nv.compat                --------------------------
	.section	.nv.compat,"",@"SHT_CUDA_COMPAT_INFO"
	.align	4
        /*0000*/ 	.byte	0x02, 0x09, 0x00, 0x00, 0x02, 0x02, 0x01, 0x00, 0x02, 0x05, 0x05, 0x00, 0x03, 0x07, 0x01, 0x01
        /*0010*/ 	.byte	0x02, 0x03, 0x00, 0x00, 0x02, 0x06, 0x01, 0x00, 0x04, 0x0b, 0x08, 0x00, 0x09, 0x00, 0x00, 0x00
        /*0020*/ 	.byte	0x00, 0x00, 0x00, 0x00


//--------------------- .nv.info._Z16reduction_sum_v2PiS_ --------------------------
	.section	.nv.info._Z16reduction_sum_v2PiS_,"",@"SHT_CUDA_INFO"
	.sectionflags	@""
	.align	4


	//----- nvinfo : EIATTR_CUDA_API_VERSION
	.align		4
        /*0000*/ 	.byte	0x04, 0x37
        /*0002*/ 	.short	(.L_13 - .L_12)
.L_12:
        /*0004*/ 	.word	0x00000082


	//----- nvinfo : EIATTR_KPARAM_INFO
	.align		4
.L_13:
        /*0008*/ 	.byte	0x04, 0x17
        /*000a*/ 	.short	(.L_15 - .L_14)
.L_14:
        /*000c*/ 	.word	0x00000000
        /*0010*/ 	.short	0x0001
        /*0012*/ 	.short	0x0008
        /*0014*/ 	.byte	0x00, 0xf5, 0x21, 0x00


	//----- nvinfo : EIATTR_KPARAM_INFO
	.align		4
.L_15:
        /*0018*/ 	.byte	0x04, 0x17
        /*001a*/ 	.short	(.L_17 - .L_16)
.L_16:
        /*001c*/ 	.word	0x00000000
        /*0020*/ 	.short	0x0000
        /*0022*/ 	.short	0x0000
        /*0024*/ 	.byte	0x00, 0xf5, 0x21, 0x00


	//----- nvinfo : EIATTR_SPARSE_MMA_MASK
	.align		4
.L_17:
        /*0028*/ 	.byte	0x03, 0x50
        /*002a*/ 	.short	0x0000


	//----- nvinfo : EIATTR_MAXREG_COUNT
	.align		4
        /*002c*/ 	.byte	0x03, 0x1b
        /*002e*/ 	.short	0x00ff


	//----- nvinfo : EIATTR_NUM_BARRIERS
	.align		4
        /*0030*/ 	.byte	0x02, 0x4c
        /*0032*/ 	.byte	0x01
	.zero		1


	//----- nvinfo : EIATTR_MERCURY_ISA_VERSION
	.align		4
        /*0034*/ 	.byte	0x03, 0x5f
        /*0036*/ 	.short	0x0101


	//----- nvinfo : EIATTR_COOP_GROUP_MASK_REGIDS
	.align		4
        /*0038*/ 	.byte	0x04, 0x29
        /*003a*/ 	.short	(.L_19 - .L_18)


	//   ....[0]....
.L_18:
        /*003c*/ 	.word	0xffffffff


	//   ....[1]....
        /*0040*/ 	.word	0xffffffff


	//   ....[2]....
        /*0044*/ 	.word	0xffffffff


	//   ....[3]....
        /*0048*/ 	.word	0xffffffff


	//   ....[4]....
        /*004c*/ 	.word	0xffffffff


	//   ....[5]....
        /*0050*/ 	.word	0xffffffff


	//   ....[6]....
        /*0054*/ 	.word	0xffffffff


	//   ....[7]....
        /*0058*/ 	.word	0xffffffff


	//   ....[8]....
        /*005c*/ 	.word	0xffffffff


	//   ....[9]....
        /*0060*/ 	.word	0xffffffff


	//   ....[10]....
        /*0064*/ 	.word	0xffffffff


	//   ....[11]....
        /*0068*/ 	.word	0xffffffff


	//   ....[12]....
        /*006c*/ 	.word	0xffffffff


	//   ....[13]....
        /*0070*/ 	.word	0xffffffff


	//   ....[14]....
        /*0074*/ 	.word	0xffffffff


	//   ....[15]....
        /*0078*/ 	.word	0xffffffff


	//   ....[16]....
        /*007c*/ 	.word	0xffffffff


	//   ....[17]....
        /*0080*/ 	.word	0xffffffff


	//   ....[18]....
        /*0084*/ 	.word	0xffffffff


	//   ....[19]....
        /*0088*/ 	.word	0xffffffff


	//   ....[20]....
        /*008c*/ 	.word	0xffffffff


	//   ....[21]....
        /*0090*/ 	.word	0xffffffff


	//   ....[22]....
        /*0094*/ 	.word	0xffffffff


	//   ....[23]....
        /*0098*/ 	.word	0xffffffff


	//   ....[24]....
        /*009c*/ 	.word	0xffffffff


	//   ....[25]....
        /*00a0*/ 	.word	0xffffffff


	//   ....[26]....
        /*00a4*/ 	.word	0xffffffff


	//   ....[27]....
        /*00a8*/ 	.word	0xffffffff


	//   ....[28]....
        /*00ac*/ 	.word	0xffffffff


	//   ....[29]....
        /*00b0*/ 	.word	0xffffffff


	//   ....[30]....
        /*00b4*/ 	.word	0xffffffff


	//   ....[31]....
        /*00b8*/ 	.word	0xffffffff


	//   ....[32]....
        /*00bc*/ 	.word	0xffffffff


	//   ....[33]....
        /*00c0*/ 	.word	0xffffffff


	//   ....[34]....
        /*00c4*/ 	.word	0xffffffff


	//   ....[35]....
        /*00c8*/ 	.word	0xffffffff


	//   ....[36]....
        /*00cc*/ 	.word	0xffffffff


	//   ....[37]....
        /*00d0*/ 	.word	0xffffffff


	//   ....[38]....
        /*00d4*/ 	.word	0xffffffff


	//   ....[39]....
        /*00d8*/ 	.word	0xffffffff


	//   ....[40]....
        /*00dc*/ 	.word	0xffffffff


	//   ....[41]....
        /*00e0*/ 	.word	0xffffffff


	//   ....[42]....
        /*00e4*/ 	.word	0xffffffff


	//   ....[43]....
        /*00e8*/ 	.word	0xffffffff


	//   ....[44]....
        /*00ec*/ 	.word	0xffffffff


	//   ....[45]....
        /*00f0*/ 	.word	0xffffffff


	//   ....[46]....
        /*00f4*/ 	.word	0xffffffff


	//   ....[47]....
        /*00f8*/ 	.word	0xffffffff


	//   ....[48]....
        /*00fc*/ 	.word	0xffffffff


	//   ....[49]....
        /*0100*/ 	.word	0xffffffff


	//   ....[50]....
        /*0104*/ 	.word	0x05000004


	//   ....[51]....
        /*0108*/ 	.word	0x05000004


	//   ....[52]....
        /*010c*/ 	.word	0x05000004


	//   ....[53]....
        /*0110*/ 	.word	0x05000004


	//   ....[54]....
        /*0114*/ 	.word	0x05000004


	//   ....[55]....
        /*0118*/ 	.word	0x05000004


	//   ....[56]....
        /*011c*/ 	.word	0x05000004


	//   ....[57]....
        /*0120*/ 	.word	0x05000004


	//   ....[58]....
        /*0124*/ 	.word	0x05000004


	//   ....[59]....
        /*0128*/ 	.word	0x05000004


	//   ....[60]....
        /*012c*/ 	.word	0x05000004


	//   ....[61]....
        /*0130*/ 	.word	0x05000004


	//   ....[62]....
        /*0134*/ 	.word	0x05000004


	//   ....[63]....
        /*0138*/ 	.word	0x05000004


	//   ....[64]....
        /*013c*/ 	.word	0x05000004


	//   ....[65]....
        /*0140*/ 	.word	0x05000004


	//   ....[66]....
        /*0144*/ 	.word	0x05000004


	//   ....[67]....
        /*0148*/ 	.word	0x05000004


	//   ....[68]....
        /*014c*/ 	.word	0x05000004


	//   ....[69]....
        /*0150*/ 	.word	0x05000004


	//   ....[70]....
        /*0154*/ 	.word	0x05000004


	//   ....[71]....
        /*0158*/ 	.word	0x05000004


	//   ....[72]....
        /*015c*/ 	.word	0x05000004


	//   ....[73]....
        /*0160*/ 	.word	0x05000004


	//   ....[74]....
        /*0164*/ 	.word	0x05000004


	//   ....[75]....
        /*0168*/ 	.word	0x05000004


	//   ....[76]....
        /*016c*/ 	.word	0x05000004


	//   ....[77]....
        /*0170*/ 	.word	0x05000004


	//   ....[78]....
        /*0174*/ 	.word	0x05000004


	//   ....[79]....
        /*0178*/ 	.word	0x05000004


	//   ....[80]....
        /*017c*/ 	.word	0x05000004


	//   ....[81]....
        /*0180*/ 	.word	0x05000004


	//   ....[82]....
        /*0184*/ 	.word	0x05000004


	//   ....[83]....
        /*0188*/ 	.word	0x05000004


	//   ....[84]....
        /*018c*/ 	.word	0x05000004


	//   ....[85]....
        /*0190*/ 	.word	0x05000004


	//   ....[86]....
        /*0194*/ 	.word	0x05000004


	//   ....[87]....
        /*0198*/ 	.word	0x05000004


	//   ....[88]....
        /*019c*/ 	.word	0x05000004


	//   ....[89]....
        /*01a0*/ 	.word	0x05000004


	//   ....[90]....
        /*01a4*/ 	.word	0x05000004


	//   ....[91]....
        /*01a8*/ 	.word	0x05000004


	//   ....[92]....
        /*01ac*/ 	.word	0x05000004


	//   ....[93]....
        /*01b0*/ 	.word	0x05000004


	//   ....[94]....
        /*01b4*/ 	.word	0x05000004


	//----- nvinfo : EIATTR_COOP_GROUP_INSTR_OFFSETS
	.align		4
.L_19:
        /*01b8*/ 	.byte	0x04, 0x28
        /*01ba*/ 	.short	(.L_21 - .L_20)


	//   ....[0]....
.L_20:
        /*01bc*/ 	.word	0x00000180


	//   ....[1]....
        /*01c0*/ 	.word	0x000001a0


	//   ....[2]....
        /*01c4*/ 	.word	0x000001c0


	//   ....[3]....
        /*01c8*/ 	.word	0x000001e0


	//   ....[4]....
        /*01cc*/ 	.word	0x00000200


	//   ....[5]....
        /*01d0*/ 	.word	0x00000280


	//   ....[6]....
        /*01d4*/ 	.word	0x000002a0


	//   ....[7]....
        /*01d8*/ 	.word	0x000002c0


	//   ....[8]....
        /*01dc*/ 	.word	0x000002e0


	//   ....[9]....
        /*01e0*/ 	.word	0x00000300


	//   ....[10]....
        /*01e4*/ 	.word	0x00000400


	//   ....[11]....
        /*01e8*/ 	.word	0x00000420


	//   ....[12]....
        /*01ec*/ 	.word	0x00000440


	//   ....[13]....
        /*01f0*/ 	.word	0x00000460


	//   ....[14]....
        /*01f4*/ 	.word	0x00000480


	//   ....[15]....
        /*01f8*/ 	.word	0x00000520


	//   ....[16]....
        /*01fc*/ 	.word	0x00000540


	//   ....[17]....
        /*0200*/ 	.word	0x00000560


	//   ....[18]....
        /*0204*/ 	.word	0x00000580


	//   ....[19]....
        /*0208*/ 	.word	0x000005a0


	//   ....[20]....
        /*020c*/ 	.word	0x000006a0


	//   ....[21]....
        /*0210*/ 	.word	0x000006c0


	//   ....[22]....
        /*0214*/ 	.word	0x000006e0


	//   ....[23]....
        /*0218*/ 	.word	0x00000700


	//   ....[24]....
        /*021c*/ 	.word	0x00000720


	//   ....[25]....
        /*0220*/ 	.word	0x000007c0


	//   ....[26]....
        /*0224*/ 	.word	0x000007e0


	//   ....[27]....
        /*0228*/ 	.word	0x00000800


	//   ....[28]....
        /*022c*/ 	.word	0x00000820


	//   ....[29]....
        /*0230*/ 	.word	0x00000840


	//   ....[30]....
        /*0234*/ 	.word	0x00000940


	//   ....[31]....
        /*0238*/ 	.word	0x00000960


	//   ....[32]....
        /*023c*/ 	.word	0x00000980


	//   ....[33]....
        /*0240*/ 	.word	0x000009a0


	//   ....[34]....
        /*0244*/ 	.word	0x000009c0


	//   ....[35]....
        /*0248*/ 	.word	0x00000a60


	//   ....[36]....
        /*024c*/ 	.word	0x00000a80


	//   ....[37]....
        /*0250*/ 	.word	0x00000aa0


	//   ....[38]....
        /*0254*/ 	.word	0x00000ac0


	//   ....[39]....
        /*0258*/ 	.word	0x00000ae0


	//   ....[40]....
        /*025c*/ 	.word	0x00000be0


	//   ....[41]....
        /*0260*/ 	.word	0x00000c00


	//   ....[42]....
        /*0264*/ 	.word	0x00000c20


	//   ....[43]....
        /*0268*/ 	.word	0x00000c40


	//   ....[44]....
        /*026c*/ 	.word	0x00000c60


	//   ....[45]....
        /*0270*/ 	.word	0x00000d00


	//   ....[46]....
        /*0274*/ 	.word	0x00000d20


	//   ....[47]....
        /*0278*/ 	.word	0x00000d40


	//   ....[48]....
        /*027c*/ 	.word	0x00000d60


	//   ....[49]....
        /*0280*/ 	.word	0x00000d80


	//   ....[50]....
        /*0284*/ 	.word	0x00000e60


	//   ....[51]....
        /*0288*/ 	.word	0x00000ec0


	//   ....[52]....
        /*028c*/ 	.word	0x00000f20


	//   ....[53]....
        /*0290*/ 	.word	0x00000f80


	//   ....[54]....
        /*0294*/ 	.word	0x00000fe0


	//   ....[55]....
        /*0298*/ 	.word	0x00001060


	//   ....[56]....
        /*029c*/ 	.word	0x000010f0


	//   ....[57]....
        /*02a0*/ 	.word	0x00001150


	//   ....[58]....
        /*02a4*/ 	.word	0x000011b0


	//   ....[59]....
        /*02a8*/ 	.word	0x00001210


	//   ....[60]....
        /*02ac*/ 	.word	0x00001280


	//   ....[61]....
        /*02b0*/ 	.word	0x000012e0


	//   ....[62]....
        /*02b4*/ 	.word	0x00001340


	//   ....[63]....
        /*02b8*/ 	.word	0x000013a0


	//   ....[64]....
        /*02bc*/ 	.word	0x00001400


	//   ....[65]....
        /*02c0*/ 	.word	0x00001480


	//   ....[66]....
        /*02c4*/ 	.word	0x00001510


	//   ....[67]....
        /*02c8*/ 	.word	0x00001570


	//   ....[68]....
        /*02cc*/ 	.word	0x000015d0


	//   ....[69]....
        /*02d0*/ 	.word	0x00001630


	//   ....[70]....
        /*02d4*/ 	.word	0x000016a0


	//   ....[71]....
        /*02d8*/ 	.word	0x00001700


	//   ....[72]....
        /*02dc*/ 	.word	0x00001760


	//   ....[73]....
        /*02e0*/ 	.word	0x000017c0


	//   ....[74]....
        /*02e4*/ 	.word	0x00001820


	//   ....[75]....
        /*02e8*/ 	.word	0x000018a0


	//   ....[76]....
        /*02ec*/ 	.word	0x00001930


	//   ....[77]....
        /*02f0*/ 	.word	0x00001990


	//   ....[78]....
        /*02f4*/ 	.word	0x000019f0


	//   ....[79]....
        /*02f8*/ 	.word	0x00001a50


	//   ....[80]....
        /*02fc*/ 	.word	0x00001ac0


	//   ....[81]....
        /*0300*/ 	.word	0x00001b20


	//   ....[82]....
        /*0304*/ 	.word	0x00001b80


	//   ....[83]....
        /*0308*/ 	.word	0x00001be0


	//   ....[84]....
        /*030c*/ 	.word	0x00001c40


	//   ....[85]....
        /*0310*/ 	.word	0x00001cd0


	//   ....[86]....
        /*0314*/ 	.word	0x00001d60


	//   ....[87]....
        /*0318*/ 	.word	0x00001db0


	//   ....[88]....
        /*031c*/ 	.word	0x00001e10


	//   ....[89]....
        /*0320*/ 	.word	0x00001e70


	//   ....[90]....
        /*0324*/ 	.word	0x00001ef0


	//   ....[91]....
        /*0328*/ 	.word	0x00001f50


	//   ....[92]....
        /*032c*/ 	.word	0x00001fb0


	//   ....[93]....
        /*0330*/ 	.word	0x00002010


	//   ....[94]....
        /*0334*/ 	.word	0x00002060


	//----- nvinfo : EIATTR_VRC_CTA_INIT_COUNT
	.align		4
.L_21:
        /*0338*/ 	.byte	0x02, 0x4a
	.zero		1
	.zero		1


	//----- nvinfo : EIATTR_EXIT_INSTR_OFFSETS
	.align		4
        /*033c*/ 	.byte	0x04, 0x1c
        /*033e*/ 	.short	(.L_23 - .L_22)


	//   ....[0]....
.L_22:
        /*0340*/ 	.word	0x00000dd0


	//   ....[1]....
        /*0344*/ 	.word	0x00000e10


	//----- nvinfo : EIATTR_CRS_STACK_SIZE
	.align		4
.L_23:
        /*0348*/ 	.byte	0x04, 0x1e
        /*034a*/ 	.short	(.L_25 - .L_24)
.L_24:
        /*034c*/ 	.word	0x00000000


	//----- nvinfo : EIATTR_CBANK_PARAM_SIZE
	.align		4
.L_25:
        /*0350*/ 	.byte	0x03, 0x19
        /*0352*/ 	.short	0x0010


	//----- nvinfo : EIATTR_PARAM_CBANK
	.align		4
        /*0354*/ 	.byte	0x04, 0x0a
        /*0356*/ 	.short	(.L_27 - .L_26)
	.align		4
.L_26:
        /*0358*/ 	.word	index@(.nv.constant0._Z16reduction_sum_v2PiS_)
        /*035c*/ 	.short	0x0380
        /*035e*/ 	.short	0x0010


	//----- nvinfo : EIATTR_SW_WAR
	.align		4
.L_27:
        /*0360*/ 	.byte	0x04, 0x36
        /*0362*/ 	.short	(.L_29 - .L_28)
.L_28:
        /*0364*/ 	.word	0x00000008
.L_29:


//--------------------- .nv.info._Z16reduction_sum_v1PiS_ --------------------------
	.section	.nv.info._Z16reduction_sum_v1PiS_,"",@"SHT_CUDA_INFO"
	.sectionflags	@""
	.align	4


	//----- nvinfo : EIATTR_CUDA_API_VERSION
	.align		4
        /*0000*/ 	.byte	0x04, 0x37
        /*0002*/ 	.short	(.L_31 - .L_30)
.L_30:
        /*0004*/ 	.word	0x00000082


	//----- nvinfo : EIATTR_KPARAM_INFO
	.align		4
.L_31:
        /*0008*/ 	.byte	0x04, 0x17
        /*000a*/ 	.short	(.L_33 - .L_32)
.L_32:
        /*000c*/ 	.word	0x00000000
        /*0010*/ 	.short	0x0001
        /*0012*/ 	.short	0x0008
        /*0014*/ 	.byte	0x00, 0xf5, 0x21, 0x00


	//----- nvinfo : EIATTR_KPARAM_INFO
	.align		4
.L_33:
        /*0018*/ 	.byte	0x04, 0x17
        /*001a*/ 	.short	(.L_35 - .L_34)
.L_34:
        /*001c*/ 	.word	0x00000000
        /*0020*/ 	.short	0x0000
        /*0022*/ 	.short	0x0000
        /*0024*/ 	.byte	0x00, 0xf5, 0x21, 0x00


	//----- nvinfo : EIATTR_SPARSE_MMA_MASK
	.align		4
.L_35:
        /*0028*/ 	.byte	0x03, 0x50
        /*002a*/ 	.short	0x0000


	//----- nvinfo : EIATTR_MAXREG_COUNT
	.align		4
        /*002c*/ 	.byte	0x03, 0x1b
        /*002e*/ 	.short	0x00ff


	//----- nvinfo : EIATTR_NUM_BARRIERS
	.align		4
        /*0030*/ 	.byte	0x02, 0x4c
        /*0032*/ 	.byte	0x01
	.zero		1


	//----- nvinfo : EIATTR_MERCURY_ISA_VERSION
	.align		4
        /*0034*/ 	.byte	0x03, 0x5f
        /*0036*/ 	.short	0x0101


	//----- nvinfo : EIATTR_VRC_CTA_INIT_COUNT
	.align		4
        /*0038*/ 	.byte	0x02, 0x4a
	.zero		1
	.zero		1


	//----- nvinfo : EIATTR_EXIT_INSTR_OFFSETS
	.align		4
        /*003c*/ 	.byte	0x04, 0x1c
        /*003e*/ 	.short	(.L_37 - .L_36)


	//   ....[0]....
.L_36:
        /*0040*/ 	.word	0x00000600


	//   ....[1]....
        /*0044*/ 	.word	0x00000670


	//----- nvinfo : EIATTR_CRS_STACK_SIZE
	.align		4
.L_37:
        /*0048*/ 	.byte	0x04, 0x1e
        /*004a*/ 	.short	(.L_39 - .L_38)
.L_38:
        /*004c*/ 	.word	0x00000000


	//----- nvinfo : EIATTR_CBANK_PARAM_SIZE
	.align		4
.L_39:
        /*0050*/ 	.byte	0x03, 0x19
        /*0052*/ 	.short	0x0010


	//----- nvinfo : EIATTR_PARAM_CBANK
	.align		4
        /*0054*/ 	.byte	0x04, 0x0a
        /*0056*/ 	.short	(.L_41 - .L_40)
	.align		4
.L_40:
        /*0058*/ 	.word	index@(.nv.constant0._Z16reduction_sum_v1PiS_)
        /*005c*/ 	.short	0x0380
        /*005e*/ 	.short	0x0010


	//----- nvinfo : EIATTR_SW_WAR
	.align		4
.L_41:
        /*0060*/ 	.byte	0x04, 0x36
        /*0062*/ 	.short	(.L_43 - .L_42)
.L_42:
        /*0064*/ 	.word	0x00000008
.L_43:


//--------------------- .nv.callgraph             --------------------------
	.section	.nv.callgraph,"",@"SHT_CUDA_CALLGRAPH"
	.align	4
	.sectionentsize	8
	.align		4
        /*0000*/ 	.word	0x00000000
	.align		4
        /*0004*/ 	.word	0xffffffff
	.align		4
        /*0008*/ 	.word	0x00000000
	.align		4
        /*000c*/ 	.word	0xfffffffe
	.align		4
        /*0010*/ 	.word	0x00000000
	.align		4
        /*0014*/ 	.word	0xfffffffd
	.align		4
        /*0018*/ 	.word	0x00000000
	.align		4
        /*001c*/ 	.word	0xfffffffc


//--------------------- .text._Z16reduction_sum_v2PiS_ --------------------------
	.section	.text._Z16reduction_sum_v2PiS_,"ax",@progbits
	.align	128
        .global         _Z16reduction_sum_v2PiS_
        .type           _Z16reduction_sum_v2PiS_,@function
        .size           _Z16reduction_sum_v2PiS_,(.L_x_89 - _Z16reduction_sum_v2PiS_)
        .other          _Z16reduction_sum_v2PiS_,@"STO_CUDA_ENTRY STV_DEFAULT"
_Z16reduction_sum_v2PiS_:
.text._Z16reduction_sum_v2PiS_:
[----:B------:R-:W-:Y:S01]  /*0000*/  LDC R1, c[0x0][0x37c] ;  /* 0x0000df00ff017b82 */ /* 0x000fe20000000800 */
[----:B------:R-:W0:Y:S07]  /*0010*/  S2R R10, SR_TID.X ;  /* 0x00000000000a7919 */ /* 0x000e2e0000002100 */
[----:B------:R-:W1:Y:S01]  /*0020*/  S2UR UR4, SR_CTAID.X ;  /* 0x00000000000479c3 */ /* 0x000e620000002500 */
[----:B------:R-:W2:Y:S01]  /*0030*/  LDCU.64 UR6, c[0x0][0x358] ;  /* 0x00006b00ff0677ac */ /* 0x000ea20008000a00 */
[----:B------:R-:W-:-:S06]  /*0040*/  IMAD.MOV.U32 R4, RZ, RZ, RZ ;  /* 0x000000ffff047224 */ /* 0x000fcc00078e00ff */
[----:B------:R-:W1:Y:S02]  /*0050*/  LDC R0, c[0x0][0x360] ;  /* 0x0000d800ff007b82 */ /* 0x000e640000000800 */
[----:B-1----:R-:W-:-:S04]  /*0060*/  IMAD R5, R0, UR4, RZ ;  /* 0x0000000400057c24 */ /* 0x002fc8000f8e02ff */
[----:B0-----:R-:W-:-:S05]  /*0070*/  IMAD R5, R5, 0x5, R10 ;  /* 0x0000000505057824 */ /* 0x001fca00078e020a */
[----:B------:R-:W-:-:S13]  /*0080*/  ISETP.GT.AND P0, PT, R5, 0xf423f, PT ;  /* 0x000f423f0500780c */ /* 0x000fda0003f04270 */
[----:B------:R-:W0:Y:S02]  /*0090*/  @!P0 LDC.64 R2, c[0x0][0x380] ;  /* 0x0000e000ff028b82 */ /* 0x000e240000000a00 */
[----:B0-----:R-:W-:-:S05]  /*00a0*/  @!P0 IMAD.WIDE R2, R5, 0x4, R2 ;  /* 0x0000000405028825 */ /* 0x001fca00078e0202 */
[----:B--2---:R0:W2:Y:S01]  /*00b0*/  @!P0 LDG.E R4, desc[UR6][R2.64] ;  /* 0x0000000602048981 */ /* 0x0040a2000c1e1900 */
[----:B------:R-:W1:Y:S01]  /*00c0*/  S2UR UR5, SR_CgaCtaId ;  /* 0x00000000000579c3 */ /* 0x000e620000008800 */
[C---:B------:R-:W-:Y:S01]  /*00d0*/  ISETP.NE.AND P0, PT, R10.reuse, RZ, PT ;  /* 0x000000ff0a00720c */ /* 0x040fe20003f05270 */
[----:B------:R-:W-:Y:S01]  /*00e0*/  UMOV UR4, 0x400 ;  /* 0x0000040000047882 */ /* 0x000fe20000000000 */
[C---:B------:R-:W-:Y:S01]  /*00f0*/  ISETP.GT.U32.AND P2, PT, R10.reuse, 0x1f, PT ;  /* 0x0000001f0a00780c */ /* 0x040fe20003f44070 */
[----:B------:R-:W-:Y:S01]  /*0100*/  BSSY B0, `(.L_x_0) ;  /* 0x0000024000007945 */ /* 0x000fe20003800000 */
[----:B0-----:R-:W-:Y:S02]  /*0110*/  LOP3.LUT R2, R10, 0x1f, RZ, 0xc0, !PT ;  /* 0x0000001f0a027812 */ /* 0x001fe400078ec0ff */
[----:B------:R-:W-:Y:S02]  /*0120*/  SHF.R.U32.HI R3, RZ, 0x3, R10 ;  /* 0x00000003ff037819 */ /* 0x000fe4000001160a */
[----:B------:R-:W-:-:S02]  /*0130*/  ISETP.NE.AND P1, PT, R2, RZ, PT ;  /* 0x000000ff0200720c */ /* 0x000fc40003f25270 */
[----:B------:R-:W-:Y:S01]  /*0140*/  LOP3.LUT R3, R3, 0x7c, RZ, 0xc0, !PT ;  /* 0x0000007c03037812 */ /* 0x000fe200078ec0ff */
[----:B-1----:R-:W-:-:S06]  /*0150*/  ULEA UR4, UR5, UR4, 0x18 ;  /* 0x0000000405047291 */ /* 0x002fcc000f8ec0ff */
[----:B------:R-:W-:-:S03]  /*0160*/  LEA R2, R10, UR4, 0x2 ;  /* 0x000000040a027c11 */ /* 0x000fc6000f8e10ff */
[----:B------:R-:W-:Y:S04]  /*0170*/  @!P0 STS [UR4+0x80], RZ ;  /* 0x000080ffff008988 */ /* 0x000fe80008000804 */
[----:B--2---:R-:W0:Y:S02]  /*0180*/  SHFL.DOWN PT, R7, R4, 0x10, 0x1f ;  /* 0x0a001f0004077f89 */ /* 0x004e2400000e0000 */
[----:B0-----:R-:W-:-:S05]  /*0190*/  IMAD.IADD R7, R7, 0x1, R4 ;  /* 0x0000000107077824 */ /* 0x001fca00078e0204 */
[----:B------:R-:W0:Y:S02]  /*01a0*/  SHFL.DOWN PT, R6, R7, 0x8, 0x1f ;  /* 0x09001f0007067f89 */ /* 0x000e2400000e0000 */
[----:B0-----:R-:W-:-:S05]  /*01b0*/  IADD3 R6, PT, PT, R7, R6, RZ ;  /* 0x0000000607067210 */ /* 0x001fca0007ffe0ff */
[----:B------:R-:W0:Y:S02]  /*01c0*/  SHFL.DOWN PT, R9, R6, 0x4, 0x1f ;  /* 0x08801f0006097f89 */ /* 0x000e2400000e0000 */
[----:B0-----:R-:W-:-:S05]  /*01d0*/  IMAD.IADD R9, R6, 0x1, R9 ;  /* 0x0000000106097824 */ /* 0x001fca00078e0209 */
[----:B------:R-:W0:Y:S02]  /*01e0*/  SHFL.DOWN PT, R8, R9, 0x2, 0x1f ;  /* 0x08401f0009087f89 */ /* 0x000e2400000e0000 */
[----:B0-----:R-:W-:-:S05]  /*01f0*/  IMAD.IADD R8, R9, 0x1, R8 ;  /* 0x0000000109087824 */ /* 0x001fca00078e0208 */
[----:B------:R-:W0:Y:S02]  /*0200*/  SHFL.DOWN PT, R11, R8, 0x1, 0x1f ;  /* 0x08201f00080b7f89 */ /* 0x000e2400000e0000 */
[----:B0-----:R-:W-:-:S05]  /*0210*/  IADD3 R4, PT, PT, R8, R11, RZ ;  /* 0x0000000b08047210 */ /* 0x001fca0007ffe0ff */
[----:B------:R0:W-:Y:S01]  /*0220*/  @!P1 STS [R3+UR4], R4 ;  /* 0x0000000403009988 */ /* 0x0001e20008000804 */
[----:B------:R-:W-:Y:S06]  /*0230*/  BAR.SYNC.DEFER_BLOCKING 0x0 ;  /* 0x0000000000007b1d */ /* 0x000fec0000010000 */
[----:B------:R-:W-:Y:S05]  /*0240*/  @P2 BRA `(.L_x_1) ;  /* 0x00000000003c2947 */ /* 0x000fea0003800000 */
[----:B------:R1:W2:Y:S01]  /*0250*/  LDS R9, [R2] ;  /* 0x0000000002097984 */ /* 0x0002a20000000800 */
[----:B------:R-:W-:-:S03]  /*0260*/  UMOV UR5, 0xffffffff ;  /* 0xffffffff00057882 */ /* 0x000fc60000000000 */
[----:B------:R-:W-:Y:S05]  /*0270*/  BRA.DIV UR5, `(.L_x_2) ;  /* 0x0000000a05e87947 */ /* 0x000fea000b800000 */
[----:B--2---:R-:W2:Y:S02]  /*0280*/  SHFL.DOWN PT, R8, R9, 0x10, 0x1f ;  /* 0x0a001f0009087f89 */ /* 0x004ea400000e0000 */
[----:B--2---:R-:W-:-:S05]  /*0290*/  IMAD.IADD R10, R9, 0x1, R8 ;  /* 0x00000001090a7824 */ /* 0x004fca00078e0208 */
[----:B------:R-:W2:Y:S02]  /*02a0*/  SHFL.DOWN PT, R8, R10, 0x8, 0x1f ;  /* 0x09001f000a087f89 */ /* 0x000ea400000e0000 */
[----:B--2---:R-:W-:-:S05]  /*02b0*/  IMAD.IADD R11, R10, 0x1, R8 ;  /* 0x000000010a0b7824 */ /* 0x004fca00078e0208 */
[----:B------:R-:W2:Y:S02]  /*02c0*/  SHFL.DOWN PT, R8, R11, 0x4, 0x1f ;  /* 0x08801f000b087f89 */ /* 0x000ea400000e0000 */
[----:B--2---:R-:W-:-:S05]  /*02d0*/  IADD3 R12, PT, PT, R11, R8, RZ ;  /* 0x000000080b0c7210 */ /* 0x004fca0007ffe0ff */
[----:B------:R-:W2:Y:S02]  /*02e0*/  SHFL.DOWN PT, R8, R12, 0x2, 0x1f ;  /* 0x08401f000c087f89 */ /* 0x000ea400000e0000 */
[----:B--2---:R-:W-:-:S05]  /*02f0*/  IMAD.IADD R13, R12, 0x1, R8 ;  /* 0x000000010c0d7824 */ /* 0x004fca00078e0208 */
[----:B------:R2:W3:Y:S02]  /*0300*/  SHFL.DOWN PT, R8, R13, 0x1, 0x1f ;  /* 0x08201f000d087f89 */ /* 0x0004e400000e0000 */
.L_x_32:
[----:B0-----:R-:W3:Y:S02]  /*0310*/  @!P1 LDS R4, [UR4+0x80] ;  /* 0x00008004ff049984 */ /* 0x001ee40008000800 */
[----:B---3--:R-:W-:-:S05]  /*0320*/  @!P1 IADD3 R4, PT, PT, R4, R8, R13 ;  /* 0x0000000804049210 */ /* 0x008fca0007ffe00d */
[----:B------:R3:W-:Y:S02]  /*0330*/  @!P1 STS [UR4+0x80], R4 ;  /* 0x00008004ff009988 */ /* 0x0007e40008000804 */
.L_x_1:
[----:B------:R-:W-:Y:S05]  /*0340*/  BSYNC B0 ;  /* 0x0000000000007941 */ /* 0x000fea0003800000 */
.L_x_0:
[----:B------:R-:W-:Y:S01]  /*0350*/  IMAD.IADD R5, R5, 0x1, R0 ;  /* 0x0000000105057824 */ /* 0x000fe200078e0200 */
[----:B------:R-:W-:Y:S01]  /*0360*/  BSSY.RECONVERGENT B0, `(.L_x_3) ;  /* 0x0000007000007945 */ /* 0x000fe20003800200 */
[----:B------:R-:W-:-:S03]  /*0370*/  HFMA2 R9, -RZ, RZ, 0, 0 ;  /* 0x00000000ff097431 */ /* 0x000fc600000001ff */
[----:B------:R-:W-:-:S13]  /*0380*/  ISETP.GT.AND P3, PT, R5, 0xf423f, PT ;  /* 0x000f423f0500780c */ /* 0x000fda0003f64270 */
[----:B------:R-:W-:Y:S05]  /*0390*/  @P3 BRA `(.L_x_4) ;  /* 0x00000000000c3947 */ /* 0x000fea0003800000 */
[----:B------:R-:W4:Y:S02]  /*03a0*/  LDC.64 R6, c[0x0][0x380] ;  /* 0x0000e000ff067b82 */ /* 0x000f240000000a00 */
[----:B----4-:R-:W-:-:S05]  /*03b0*/  IMAD.WIDE R6, R5, 0x4, R6 ;  /* 0x0000000405067825 */ /* 0x010fca00078e0206 */
[----:B------:R4:W5:Y:S02]  /*03c0*/  LDG.E R9, desc[UR6][R6.64] ;  /* 0x0000000606097981 */ /* 0x000964000c1e1900 */
.L_x_4:
[----:B------:R-:W-:Y:S05]  /*03d0*/  BSYNC.RECONVERGENT B0 ;  /* 0x0000000000007941 */ /* 0x000fea0003800200 */
.L_x_3:
[----:B------:R-:W-:-:S03]  /*03e0*/  UMOV UR5, 0xffffffff ;  /* 0xffffffff00057882 */ /* 0x000fc60000000000 */
[----:B------:R-:W-:Y:S05]  /*03f0*/  BRA.DIV UR5, `(.L_x_5) ;  /* 0x0000000e05047947 */ /* 0x000fea000b800000 */
[----:B-----5:R-:W0:Y:S02]  /*0400*/  SHFL.DOWN PT, R8, R9, 0x10, 0x1f ;  /* 0x0a001f0009087f89 */ /* 0x020e2400000e0000 */
[----:B0-----:R-:W-:-:S05]  /*0410*/  IMAD.IADD R10, R8, 0x1, R9 ;  /* 0x00000001080a7824 */ /* 0x001fca00078e0209 */
[----:B------:R-:W0:Y:S02]  /*0420*/  SHFL.DOWN PT, R8, R10, 0x8, 0x1f ;  /* 0x09001f000a087f89 */ /* 0x000e2400000e0000 */
[----:B0-----:R-:W-:-:S05]  /*0430*/  IMAD.IADD R11, R10, 0x1, R8 ;  /* 0x000000010a0b7824 */ /* 0x001fca00078e0208 */
[----:B------:R-:W0:Y:S02]  /*0440*/  SHFL.DOWN PT, R8, R11, 0x4, 0x1f ;  /* 0x08801f000b087f89 */ /* 0x000e2400000e0000 */
[----:B0-----:R-:W-:-:S05]  /*0450*/  IADD3 R12, PT, PT, R11, R8, RZ ;  /* 0x000000080b0c7210 */ /* 0x001fca0007ffe0ff */
[----:B------:R-:W2:Y:S02]  /*0460*/  SHFL.DOWN PT, R8, R12, 0x2, 0x1f ;  /* 0x08401f000c087f89 */ /* 0x000ea400000e0000 */
[----:B--2---:R-:W-:-:S05]  /*0470*/  IMAD.IADD R13, R12, 0x1, R8 ;  /* 0x000000010c0d7824 */ /* 0x004fca00078e0208 */
[----:B------:R0:W2:Y:S02]  /*0480*/  SHFL.DOWN PT, R8, R13, 0x1, 0x1f ;  /* 0x08201f000d087f89 */ /* 0x0000a400000e0000 */
.L_x_39:
[----:B--2---:R-:W-:Y:S01]  /*0490*/  IMAD.IADD R8, R13, 0x1, R8 ;  /* 0x000000010d087824 */ /* 0x004fe200078e0208 */
[----:B------:R-:W-:Y:S05]  /*04a0*/  WARPSYNC.ALL ;  /* 0x0000000000007948 */ /* 0x000fea0003800000 */
[----:B------:R2:W-:Y:S01]  /*04b0*/  @!P1 STS [R3+UR4], R8 ;  /* 0x0000000803009988 */ /* 0x0005e20008000804 */
[----:B------:R-:W-:Y:S01]  /*04c0*/  BSSY B0, `(.L_x_6) ;  /* 0x0000012000007945 */ /* 0x000fe20003800000 */
[----:B------:R-:W-:Y:S06]  /*04d0*/  BAR.SYNC.DEFER_BLOCKING 0x0 ;  /* 0x0000000000007b1d */ /* 0x000fec0000010000 */
[----:B------:R-:W-:Y:S05]  /*04e0*/  @P2 BRA `(.L_x_7) ;  /* 0x00000000003c2947 */ /* 0x000fea0003800000 */
[----:B------:R0:W0:Y:S01]  /*04f0*/  LDS R9, [R2] ;  /* 0x0000000002097984 */ /* 0x0000220000000800 */
[----:B------:R-:W-:-:S03]  /*0500*/  UMOV UR5, 0xffffffff ;  /* 0xffffffff00057882 */ /* 0x000fc60000000000 */
[----:B------:R-:W-:Y:S05]  /*0510*/  BRA.DIV UR5, `(.L_x_8) ;  /* 0x0000000e05487947 */ /* 0x000fea000b800000 */
[----:B0-2---:R-:W0:Y:S02]  /*0520*/  SHFL.DOWN PT, R8, R9, 0x10, 0x1f ;  /* 0x0a001f0009087f89 */ /* 0x005e2400000e0000 */
[----:B0-----:R-:W-:-:S05]  /*0530*/  IADD3 R10, PT, PT, R9, R8, RZ ;  /* 0x00000008090a7210 */ /* 0x001fca0007ffe0ff */
[----:B------:R-:W0:Y:S02]  /*0540*/  SHFL.DOWN PT, R8, R10, 0x8, 0x1f ;  /* 0x09001f000a087f89 */ /* 0x000e2400000e0000 */
[----:B0-----:R-:W-:-:S05]  /*0550*/  IMAD.IADD R11, R10, 0x1, R8 ;  /* 0x000000010a0b7824 */ /* 0x001fca00078e0208 */
[----:B------:R-:W0:Y:S02]  /*0560*/  SHFL.DOWN PT, R8, R11, 0x4, 0x1f ;  /* 0x08801f000b087f89 */ /* 0x000e2400000e0000 */
[----:B0-----:R-:W-:-:S05]  /*0570*/  IMAD.IADD R12, R11, 0x1, R8 ;  /* 0x000000010b0c7824 */ /* 0x001fca00078e0208 */
[----:B------:R-:W0:Y:S02]  /*0580*/  SHFL.DOWN PT, R8, R12, 0x2, 0x1f ;  /* 0x08401f000c087f89 */ /* 0x000e2400000e0000 */
[----:B0-----:R-:W-:-:S05]  /*0590*/  IADD3 R13, PT, PT, R12, R8, RZ ;  /* 0x000000080c0d7210 */ /* 0x001fca0007ffe0ff */
[----:B------:R0:W2:Y:S02]  /*05a0*/  SHFL.DOWN PT, R8, R13, 0x1, 0x1f ;  /* 0x08201f000d087f89 */ /* 0x0000a400000e0000 */
.L_x_45:
[----:B---3--:R-:W2:Y:S02]  /*05b0*/  @!P1 LDS R4, [UR4+0x80] ;  /* 0x00008004ff049984 */ /* 0x008ea40008000800 */
[----:B--2---:R-:W-:-:S05]  /*05c0*/  @!P1 IADD3 R4, PT, PT, R4, R8, R13 ;  /* 0x0000000804049210 */ /* 0x004fca0007ffe00d */
[----:B------:R2:W-:Y:S02]  /*05d0*/  @!P1 STS [UR4+0x80], R4 ;  /* 0x00008004ff009988 */ /* 0x0005e40008000804 */
.L_x_7:
[----:B------:R-:W-:Y:S05]  /*05e0*/  BSYNC B0 ;  /* 0x0000000000007941 */ /* 0x000fea0003800000 */
.L_x_6:
[----:B------:R-:W-:Y:S01]  /*05f0*/  IMAD.IADD R5, R5, 0x1, R0 ;  /* 0x0000000105057824 */ /* 0x000fe200078e0200 */
[----:B------:R-:W-:Y:S01]  /*0600*/  BSSY.RECONVERGENT B0, `(.L_x_9) ;  /* 0x0000007000007945 */ /* 0x000fe20003800200 */
[----:B------:R-:W-:-:S03]  /*0610*/  HFMA2 R9, -RZ, RZ, 0, 0 ;  /* 0x00000000ff097431 */ /* 0x000fc600000001ff */
[----:B------:R-:W-:-:S13]  /*0620*/  ISETP.GT.AND P3, PT, R5, 0xf423f, PT ;  /* 0x000f423f0500780c */ /* 0x000fda0003f64270 */
[----:B------:R-:W-:Y:S05]  /*0630*/  @P3 BRA `(.L_x_10) ;  /* 0x00000000000c3947 */ /* 0x000fea0003800000 */
[----:B----4-:R-:W4:Y:S02]  /*0640*/  LDC.64 R6, c[0x0][0x380] ;  /* 0x0000e000ff067b82 */ /* 0x010f240000000a00 */
[----:B----4-:R-:W-:-:S05]  /*0650*/  IMAD.WIDE R6, R5, 0x4, R6 ;  /* 0x0000000405067825 */ /* 0x010fca00078e0206 */
[----:B------:R4:W5:Y:S02]  /*0660*/  LDG.E R9, desc[UR6][R6.64] ;  /* 0x0000000606097981 */ /* 0x000964000c1e1900 */
.L_x_10:
[----:B------:R-:W-:Y:S05]  /*0670*/  BSYNC.RECONVERGENT B0 ;  /* 0x0000000000007941 */ /* 0x000fea0003800200 */
.L_x_9:
[----:B------:R-:W-:-:S03]  /*0680*/  UMOV UR5, 0xffffffff ;  /* 0xffffffff00057882 */ /* 0x000fc60000000000 */
[----:B------:R-:W-:Y:S05]  /*0690*/  BRA.DIV UR5, `(.L_x_11) ;  /* 0x0000000e05647947 */ /* 0x000fea000b800000 */
[----:B--2--5:R-:W2:Y:S02]  /*06a0*/  SHFL.DOWN PT, R8, R9, 0x10, 0x1f ;  /* 0x0a001f0009087f89 */ /* 0x024ea400000e0000 */
[----:B--2---:R-:W-:-:S05]  /*06b0*/  IMAD.IADD R10, R8, 0x1, R9 ;  /* 0x00000001080a7824 */ /* 0x004fca00078e0209 */
[----:B------:R-:W2:Y:S02]  /*06c0*/  SHFL.DOWN PT, R8, R10, 0x8, 0x1f ;  /* 0x09001f000a087f89 */ /* 0x000ea400000e0000 */
[----:B--2---:R-:W-:-:S05]  /*06d0*/  IADD3 R11, PT, PT, R10, R8, RZ ;  /* 0x000000080a0b7210 */ /* 0x004fca0007ffe0ff */
[----:B------:R-:W2:Y:S02]  /*06e0*/  SHFL.DOWN PT, R8, R11, 0x4, 0x1f ;  /* 0x08801f000b087f89 */ /* 0x000ea400000e0000 */
[----:B--2---:R-:W-:-:S05]  /*06f0*/  IMAD.IADD R12, R11, 0x1, R8 ;  /* 0x000000010b0c7824 */ /* 0x004fca00078e0208 */
[----:B------:R-:W0:Y:S02]  /*0700*/  SHFL.DOWN PT, R8, R12, 0x2, 0x1f ;  /* 0x08401f000c087f89 */ /* 0x000e2400000e0000 */
[----:B0-----:R-:W-:-:S05]  /*0710*/  IADD3 R13, PT, PT, R12, R8, RZ ;  /* 0x000000080c0d7210 */ /* 0x001fca0007ffe0ff */
[----:B------:R0:W2:Y:S02]  /*0720*/  SHFL.DOWN PT, R8, R13, 0x1, 0x1f ;  /* 0x08201f000d087f89 */ /* 0x0000a400000e0000 */
.L_x_52:
        /* <DEDUP_REMOVED lines=14> */
[----:B0-----:R-:W-:-:S05]  /*0810*/  IADD3 R12, PT, PT, R11, R8, RZ ;  /* 0x000000080b0c7210 */ /* 0x001fca0007ffe0ff */
[----:B------:R-:W0:Y:S02]  /*0820*/  SHFL.DOWN PT, R8, R12, 0x2, 0x1f ;  /* 0x08401f000c087f89 */ /* 0x000e2400000e0000 */
[----:B0-----:R-:W-:-:S05]  /*0830*/  IMAD.IADD R13, R12, 0x1, R8 ;  /* 0x000000010c0d7824 */ /* 0x001fca00078e0208 */
[----:B------:R0:W2:Y:S02]  /*0840*/  SHFL.DOWN PT, R8, R13, 0x1, 0x1f ;  /* 0x08201f000d087f89 */ /* 0x0000a400000e0000 */
.L_x_58:
[----:B---3--:R-:W2:Y:S02]  /*0850*/  @!P1 LDS R4, [UR4+0x80] ;  /* 0x00008004ff049984 */ /* 0x008ea40008000800 */
[----:B--2---:R-:W-:-:S05]  /*0860*/  @!P1 IADD3 R4, PT, PT, R4, R8, R13 ;  /* 0x0000000804049210 */ /* 0x004fca0007ffe00d */
[----:B------:R2:W-:Y:S02]  /*0870*/  @!P1 STS [UR4+0x80], R4 ;  /* 0x00008004ff009988 */ /* 0x0005e40008000804 */
.L_x_13:
[----:B------:R-:W-:Y:S05]  /*0880*/  BSYNC B0 ;  /* 0x0000000000007941 */ /* 0x000fea0003800000 */
.L_x_12:
[----:B------:R-:W-:Y:S01]  /*0890*/  IADD3 R5, PT, PT, R5, R0, RZ ;  /* 0x0000000005057210 */ /* 0x000fe20007ffe0ff */
[----:B------:R-:W-:Y:S01]  /*08a0*/  BSSY.RECONVERGENT B0, `(.L_x_15) ;  /* 0x0000007000007945 */ /* 0x000fe20003800200 */
[----:B------:R-:W-:Y:S02]  /*08b0*/  IMAD.MOV.U32 R9, RZ, RZ, RZ ;  /* 0x000000ffff097224 */ /* 0x000fe400078e00ff */
[----:B------:R-:W-:-:S13]  /*08c0*/  ISETP.GT.AND P3, PT, R5, 0xf423f, PT ;  /* 0x000f423f0500780c */ /* 0x000fda0003f64270 */
[----:B------:R-:W-:Y:S05]  /*08d0*/  @P3 BRA `(.L_x_16) ;  /* 0x00000000000c3947 */ /* 0x000fea0003800000 */
[----:B----4-:R-:W4:Y:S02]  /*08e0*/  LDC.64 R6, c[0x0][0x380] ;  /* 0x0000e000ff067b82 */ /* 0x010f240000000a00 */
[----:B----4-:R-:W-:-:S05]  /*08f0*/  IMAD.WIDE R6, R5, 0x4, R6 ;  /* 0x0000000405067825 */ /* 0x010fca00078e0206 */
[----:B------:R4:W5:Y:S02]  /*0900*/  LDG.E R9, desc[UR6][R6.64] ;  /* 0x0000000606097981 */ /* 0x000964000c1e1900 */
.L_x_16:
[----:B------:R-:W-:Y:S05]  /*0910*/  BSYNC.RECONVERGENT B0 ;  /* 0x0000000000007941 */ /* 0x000fea0003800200 */
.L_x_15:
[----:B------:R-:W-:-:S03]  /*0920*/  UMOV UR5, 0xffffffff ;  /* 0xffffffff00057882 */ /* 0x000fc60000000000 */
[----:B------:R-:W-:Y:S05]  /*0930*/  BRA.DIV UR5, `(.L_x_17) ;  /* 0x0000000e05c47947 */ /* 0x000fea000b800000 */
[----:B--2--5:R-:W2:Y:S02]  /*0940*/  SHFL.DOWN PT, R8, R9, 0x10, 0x1f ;  /* 0x0a001f0009087f89 */ /* 0x024ea400000e0000 */
[----:B--2---:R-:W-:-:S05]  /*0950*/  IADD3 R10, PT, PT, R8, R9, RZ ;  /* 0x00000009080a7210 */ /* 0x004fca0007ffe0ff */
[----:B------:R-:W2:Y:S02]  /*0960*/  SHFL.DOWN PT, R8, R10, 0x8, 0x1f ;  /* 0x09001f000a087f89 */ /* 0x000ea400000e0000 */
[----:B--2---:R-:W-:-:S05]  /*0970*/  IMAD.IADD R11, R10, 0x1, R8 ;  /* 0x000000010a0b7824 */ /* 0x004fca00078e0208 */
[----:B------:R-:W2:Y:S02]  /*0980*/  SHFL.DOWN PT, R8, R11, 0x4, 0x1f ;  /* 0x08801f000b087f89 */ /* 0x000ea400000e0000 */
[----:B--2---:R-:W-:-:S05]  /*0990*/  IADD3 R12, PT, PT, R11, R8, RZ ;  /* 0x000000080b0c7210 */ /* 0x004fca0007ffe0ff */
[----:B------:R-:W0:Y:S02]  /*09a0*/  SHFL.DOWN PT, R8, R12, 0x2, 0x1f ;  /* 0x08401f000c087f89 */ /* 0x000e2400000e0000 */
[----:B0-----:R-:W-:-:S05]  /*09b0*/  IMAD.IADD R13, R12, 0x1, R8 ;  /* 0x000000010c0d7824 */ /* 0x001fca00078e0208 */
[----:B------:R0:W2:Y:S02]  /*09c0*/  SHFL.DOWN PT, R8, R13, 0x1, 0x1f ;  /* 0x08201f000d087f89 */ /* 0x0000a400000e0000 */
.L_x_65:
[----:B--2---:R-:W-:Y:S01]  /*09d0*/  IADD3 R8, PT, PT, R13, R8, RZ ;  /* 0x000000080d087210 */ /* 0x004fe20007ffe0ff */
        /* <DEDUP_REMOVED lines=9> */
[----:B0-----:R-:W-:-:S05]  /*0a70*/  IMAD.IADD R10, R9, 0x1, R8 ;  /* 0x00000001090a7824 */ /* 0x001fca00078e0208 */
[----:B------:R-:W0:Y:S02]  /*0a80*/  SHFL.DOWN PT, R8, R10, 0x8, 0x1f ;  /* 0x09001f000a087f89 */ /* 0x000e2400000e0000 */
[----:B0-----:R-:W-:-:S05]  /*0a90*/  IADD3 R11, PT, PT, R10, R8, RZ ;  /* 0x000000080a0b7210 */ /* 0x001fca0007ffe0ff */
[----:B------:R-:W0:Y:S02]  /*0aa0*/  SHFL.DOWN PT, R8, R11, 0x4, 0x1f ;  /* 0x08801f000b087f89 */ /* 0x000e2400000e0000 */
[----:B0-----:R-:W-:-:S05]  /*0ab0*/  IMAD.IADD R12, R11, 0x1, R8 ;  /* 0x000000010b0c7824 */ /* 0x001fca00078e0208 */
[----:B------:R-:W0:Y:S02]  /*0ac0*/  SHFL.DOWN PT, R8, R12, 0x2, 0x1f ;  /* 0x08401f000c087f89 */ /* 0x000e2400000e0000 */
[----:B0-----:R-:W-:-:S05]  /*0ad0*/  IADD3 R13, PT, PT, R12, R8, RZ ;  /* 0x000000080c0d7210 */ /* 0x001fca0007ffe0ff */
[----:B------:R0:W2:Y:S02]  /*0ae0*/  SHFL.DOWN PT, R8, R13, 0x1, 0x1f ;  /* 0x08201f000d087f89 */ /* 0x0000a400000e0000 */
.L_x_71:
[----:B---3--:R-:W2:Y:S02]  /*0af0*/  @!P1 LDS R4, [UR4+0x80] ;  /* 0x00008004ff049984 */ /* 0x008ea40008000800 */
[----:B--2---:R-:W-:-:S05]  /*0b00*/  @!P1 IADD3 R4, PT, PT, R4, R8, R13 ;  /* 0x0000000804049210 */ /* 0x004fca0007ffe00d */
[----:B------:R2:W-:Y:S02]  /*0b10*/  @!P1 STS [UR4+0x80], R4 ;  /* 0x00008004ff009988 */ /* 0x0005e40008000804 */
.L_x_19:
[----:B------:R-:W-:Y:S05]  /*0b20*/  BSYNC B0 ;  /* 0x0000000000007941 */ /* 0x000fea0003800000 */
.L_x_18:
[----:B----4-:R-:W-:Y:S01]  /*0b30*/  IMAD.IADD R7, R5, 0x1, R0 ;  /* 0x0000000105077824 */ /* 0x010fe200078e0200 */
[----:B------:R-:W-:Y:S01]  /*0b40*/  BSSY.RECONVERGENT B0, `(.L_x_21) ;  /* 0x0000007000007945 */ /* 0x000fe20003800200 */
[----:B------:R-:W-:-:S03]  /*0b50*/  HFMA2 R5, -RZ, RZ, 0, 0 ;  /* 0x00000000ff057431 */ /* 0x000fc600000001ff */
[----:B------:R-:W-:-:S13]  /*0b60*/  ISETP.GT.AND P3, PT, R7, 0xf423f, PT ;  /* 0x000f423f0700780c */ /* 0x000fda0003f64270 */
[----:B------:R-:W-:Y:S05]  /*0b70*/  @P3 BRA `(.L_x_22) ;  /* 0x00000000000c3947 */ /* 0x000fea0003800000 */
[----:B--23--:R-:W2:Y:S02]  /*0b80*/  LDC.64 R4, c[0x0][0x380] ;  /* 0x0000e000ff047b82 */ /* 0x00cea40000000a00 */
[----:B--2---:R-:W-:-:S06]  /*0b90*/  IMAD.WIDE R4, R7, 0x4, R4 ;  /* 0x0000000407047825 */ /* 0x004fcc00078e0204 */
[----:B------:R4:W5:Y:S02]  /*0ba0*/  LDG.E R5, desc[UR6][R4.64] ;  /* 0x0000000604057981 */ /* 0x000964000c1e1900 */
.L_x_22:
[----:B------:R-:W-:Y:S05]  /*0bb0*/  BSYNC.RECONVERGENT B0 ;  /* 0x0000000000007941 */ /* 0x000fea0003800200 */
.L_x_21:
        /* <DEDUP_REMOVED lines=8> */
[----:B------:R-:W2:Y:S02]  /*0c40*/  SHFL.DOWN PT, R8, R10, 0x2, 0x1f ;  /* 0x08401f000a087f89 */ /* 0x000ea400000e0000 */
[----:B--2---:R-:W-:-:S05]  /*0c50*/  IADD3 R11, PT, PT, R10, R8, RZ ;  /* 0x000000080a0b7210 */ /* 0x004fca0007ffe0ff */
[----:B------:R2:W0:Y:S02]  /*0c60*/  SHFL.DOWN PT, R8, R11, 0x1, 0x1f ;  /* 0x08201f000b087f89 */ /* 0x00042400000e0000 */
.L_x_78:
[----:B0-----:R-:W-:Y:S01]  /*0c70*/  IMAD.IADD R8, R11, 0x1, R8 ;  /* 0x000000010b087824 */ /* 0x001fe200078e0208 */
[----:B------:R-:W-:Y:S05]  /*0c80*/  WARPSYNC.ALL ;  /* 0x0000000000007948 */ /* 0x000fea0003800000 */
[----:B------:R0:W-:Y:S01]  /*0c90*/  @!P1 STS [R3+UR4], R8 ;  /* 0x0000000803009988 */ /* 0x0001e20008000804 */
[----:B------:R-:W-:Y:S01]  /*0ca0*/  BSSY B0, `(.L_x_24) ;  /* 0x0000012000007945 */ /* 0x000fe20003800000 */
[----:B------:R-:W-:Y:S06]  /*0cb0*/  BAR.SYNC.DEFER_BLOCKING 0x0 ;  /* 0x0000000000007b1d */ /* 0x000fec0000010000 */
[----:B------:R-:W-:Y:S05]  /*0cc0*/  @P2 BRA `(.L_x_25) ;  /* 0x00000000003c2947 */ /* 0x000fea0003800000 */
[----:B-1----:R-:W1:Y:S01]  /*0cd0*/  LDS R2, [R2] ;  /* 0x0000000002027984 */ /* 0x002e620000000800 */
[----:B------:R-:W-:-:S03]  /*0ce0*/  UMOV UR5, 0xffffffff ;  /* 0xffffffff00057882 */ /* 0x000fc60000000000 */
[----:B------:R-:W-:Y:S05]  /*0cf0*/  BRA.DIV UR5, `(.L_x_26) ;  /* 0x0000001205687947 */ /* 0x000fea000b800000 */
[----:B01----:R-:W0:Y:S02]  /*0d00*/  SHFL.DOWN PT, R8, R2, 0x10, 0x1f ;  /* 0x0a001f0002087f89 */ /* 0x003e2400000e0000 */
[----:B0-----:R-:W-:-:S05]  /*0d10*/  IADD3 R0, PT, PT, R2, R8, RZ ;  /* 0x0000000802007210 */ /* 0x001fca0007ffe0ff */
[----:B------:R-:W0:Y:S02]  /*0d20*/  SHFL.DOWN PT, R8, R0, 0x8, 0x1f ;  /* 0x09001f0000087f89 */ /* 0x000e2400000e0000 */
[----:B0-----:R-:W-:-:S05]  /*0d30*/  IMAD.IADD R3, R0, 0x1, R8 ;  /* 0x0000000100037824 */ /* 0x001fca00078e0208 */
[----:B------:R-:W0:Y:S02]  /*0d40*/  SHFL.DOWN PT, R8, R3, 0x4, 0x1f ;  /* 0x08801f0003087f89 */ /* 0x000e2400000e0000 */
[----:B0-----:R-:W-:-:S05]  /*0d50*/  IADD3 R5, PT, PT, R3, R8, RZ ;  /* 0x0000000803057210 */ /* 0x001fca0007ffe0ff */
[----:B------:R-:W0:Y:S02]  /*0d60*/  SHFL.DOWN PT, R8, R5, 0x2, 0x1f ;  /* 0x08401f0005087f89 */ /* 0x000e2400000e0000 */
[----:B0-----:R-:W-:-:S05]  /*0d70*/  IMAD.IADD R9, R5, 0x1, R8 ;  /* 0x0000000105097824 */ /* 0x001fca00078e0208 */
[----:B------:R0:W1:Y:S02]  /*0d80*/  SHFL.DOWN PT, R8, R9, 0x1, 0x1f ;  /* 0x08201f0009087f89 */ /* 0x00006400000e0000 */
.L_x_84:
[----:B------:R-:W1:Y:S02]  /*0d90*/  @!P1 LDS R0, [UR4+0x80] ;  /* 0x00008004ff009984 */ /* 0x000e640008000800 */
[----:B-1----:R-:W-:-:S05]  /*0da0*/  @!P1 IADD3 R0, PT, PT, R0, R8, R9 ;  /* 0x0000000800009210 */ /* 0x002fca0007ffe009 */
[----:B------:R1:W-:Y:S02]  /*0db0*/  @!P1 STS [UR4+0x80], R0 ;  /* 0x00008000ff009988 */ /* 0x0003e40008000804 */
.L_x_25:
[----:B------:R-:W-:Y:S05]  /*0dc0*/  BSYNC B0 ;  /* 0x0000000000007941 */ /* 0x000fea0003800000 */
.L_x_24:
[----:B------:R-:W-:Y:S05]  /*0dd0*/  @P0 EXIT ;  /* 0x000000000000094d */ /* 0x000fea0003800000 */
[----:B------:R-:W5:Y:S01]  /*0de0*/  LDS R5, [UR4+0x80] ;  /* 0x00008004ff057984 */ /* 0x000f620008000800 */
[----:B01----:R-:W5:Y:S03]  /*0df0*/  LDC.64 R2, c[0x0][0x388] ;  /* 0x0000e200ff027b82 */ /* 0x003f660000000a00 */
[----:B-----5:R-:W-:Y:S01]  /*0e00*/  REDG.E.ADD.STRONG.GPU desc[UR6][R2.64], R5 ;  /* 0x000000050200798e */ /* 0x020fe2000c12e106 */
[----:B------:R-:W-:Y:S05]  /*0e10*/  EXIT ;  /* 0x000000000000794d */ /* 0x000fea0003800000 */
.L_x_2:
[----:B------:R-:W-:Y:S02]  /*0e20*/  HFMA2 R6, -RZ, RZ, 0, 9.5367431640625e-07 ;  /* 0x00000010ff067431 */ /* 0x000fe400000001ff */
[----:B------:R-:W-:Y:S01]  /*0e30*/  IMAD.MOV.U32 R7, RZ, RZ, 0x1f ;  /* 0x0000001fff077424 */ /* 0x000fe200078e00ff */
[----:B0-----:R-:W-:-:S07]  /*0e40*/  MOV R4, 0xffffffff ;  /* 0xffffffff00047802 */ /* 0x001fce0000000f00 */
[----:B-12---:R-:W-:Y:S05]  /*0e50*/  WARPSYNC.COLLECTIVE R4, `(.L_x_27) ;  /* 0x0000000004087348 */ /* 0x006fea0003c00000 */
[----:B--2---:R0:W2:Y:S02]  /*0e60*/  SHFL.DOWN P3, R8, R9, R6, R7 ;  /* 0x0800000609087389 */ /* 0x0040a40000060007 */
[----:B012---:R-:W-:Y:S05]  /*0e70*/  ENDCOLLECTIVE ;  /* 0x000000000000791b */ /* 0x007fea0003800000 */
.L_x_27:
[----:B------:R-:W-:Y:S02]  /*0e80*/  IMAD.MOV.U32 R6, RZ, RZ, 0x8 ;  /* 0x00000008ff067424 */ /* 0x000fe400078e00ff */
[----:B------:R-:W-:-:S05]  /*0e90*/  IMAD.IADD R10, R9, 0x1, R8 ;  /* 0x00000001090a7824 */ /* 0x000fca00078e0208 */
[----:B------:R-:W-:-:S07]  /*0ea0*/  MOV R9, R10 ;  /* 0x0000000a00097202 */ /* 0x000fce0000000f00 */
[----:B------:R-:W-:Y:S05]  /*0eb0*/  WARPSYNC.COLLECTIVE R4, `(.L_x_28) ;  /* 0x0000000004087348 */ /* 0x000fea0003c00000 */
[----:B------:R0:W1:Y:S02]  /*0ec0*/  SHFL.DOWN P3, R8, R9, R6, R7 ;  /* 0x0800000609087389 */ /* 0x0000640000060007 */
[----:B01----:R-:W-:Y:S05]  /*0ed0*/  ENDCOLLECTIVE ;  /* 0x000000000000791b */ /* 0x003fea0003800000 */
.L_x_28:
[----:B------:R-:W-:Y:S01]  /*0ee0*/  HFMA2 R6, -RZ, RZ, 0, 2.384185791015625e-07 ;  /* 0x00000004ff067431 */ /* 0x000fe200000001ff */
[----:B------:R-:W-:-:S05]  /*0ef0*/  IADD3 R11, PT, PT, R10, R8, RZ ;  /* 0x000000080a0b7210 */ /* 0x000fca0007ffe0ff */
[----:B------:R-:W-:-:S07]  /*0f00*/  IMAD.MOV.U32 R9, RZ, RZ, R11 ;  /* 0x000000ffff097224 */ /* 0x000fce00078e000b */
[----:B------:R-:W-:Y:S05]  /*0f10*/  WARPSYNC.COLLECTIVE R4, `(.L_x_29) ;  /* 0x0000000004087348 */ /* 0x000fea0003c00000 */
[----:B------:R0:W1:Y:S02]  /*0f20*/  SHFL.DOWN P3, R8, R9, R6, R7 ;  /* 0x0800000609087389 */ /* 0x0000640000060007 */
[----:B01----:R-:W-:Y:S05]  /*0f30*/  ENDCOLLECTIVE ;  /* 0x000000000000791b */ /* 0x003fea0003800000 */
.L_x_29:
[----:B------:R-:W-:Y:S02]  /*0f40*/  IMAD.MOV.U32 R6, RZ, RZ, 0x2 ;  /* 0x00000002ff067424 */ /* 0x000fe400078e00ff */
[----:B------:R-:W-:-:S05]  /*0f50*/  IMAD.IADD R12, R11, 0x1, R8 ;  /* 0x000000010b0c7824 */ /* 0x000fca00078e0208 */
[----:B------:R-:W-:-:S07]  /*0f60*/  MOV R9, R12 ;  /* 0x0000000c00097202 */ /* 0x000fce0000000f00 */
[----:B------:R-:W-:Y:S05]  /*0f70*/  WARPSYNC.COLLECTIVE R4, `(.L_x_30) ;  /* 0x0000000004087348 */ /* 0x000fea0003c00000 */
[----:B------:R0:W1:Y:S02]  /*0f80*/  SHFL.DOWN P3, R8, R9, R6, R7 ;  /* 0x0800000609087389 */ /* 0x0000640000060007 */
[----:B01----:R-:W-:Y:S05]  /*0f90*/  ENDCOLLECTIVE ;  /* 0x000000000000791b */ /* 0x003fea0003800000 */
.L_x_30:
[----:B------:R-:W-:Y:S01]  /*0fa0*/  HFMA2 R6, -RZ, RZ, 0, 5.9604644775390625e-08 ;  /* 0x00000001ff067431 */ /* 0x000fe200000001ff */
[----:B------:R-:W-:-:S05]  /*0fb0*/  IADD3 R13, PT, PT, R12, R8, RZ ;  /* 0x000000080c0d7210 */ /* 0x000fca0007ffe0ff */
[----:B------:R-:W-:-:S07]  /*0fc0*/  IMAD.MOV.U32 R9, RZ, RZ, R13 ;  /* 0x000000ffff097224 */ /* 0x000fce00078e000d */
[----:B------:R-:W-:Y:S05]  /*0fd0*/  WARPSYNC.COLLECTIVE R4, `(.L_x_31) ;  /* 0x0000000004087348 */ /* 0x000fea0003c00000 */
[----:B------:R0:W1:Y:S02]  /*0fe0*/  SHFL.DOWN P3, R8, R9, R6, R7 ;  /* 0x0800000609087389 */ /* 0x0000640000060007 */
[----:B01----:R-:W-:Y:S05]  /*0ff0*/  ENDCOLLECTIVE ;  /* 0x000000000000791b */ /* 0x003fea0003800000 */
.L_x_31:
[----:B------:R-:W-:Y:S05]  /*1000*/  BRA `(.L_x_32) ;  /* 0xfffffff000c07947 */ /* 0x000fea000383ffff */
.L_x_5:
[----:B------:R-:W-:Y:S01]  /*1010*/  BSSY B0, `(.L_x_33) ;  /* 0x0000007000007945 */ /* 0x000fe20003800000 */
[----:B----4-:R-:W-:Y:S01]  /*1020*/  IMAD.MOV.U32 R6, RZ, RZ, 0x10 ;  /* 0x00000010ff067424 */ /* 0x010fe200078e00ff */
[----:B------:R-:W-:Y:S01]  /*1030*/  MOV R7, 0x1f ;  /* 0x0000001f00077802 */ /* 0x000fe20000000f00 */
[----:B0--3--:R-:W-:-:S07]  /*1040*/  IMAD.MOV.U32 R4, RZ, RZ, -0x1 ;  /* 0xffffffffff047424 */ /* 0x009fce00078e00ff */
[----:B-12--5:R-:W-:Y:S05]  /*1050*/  WARPSYNC.COLLECTIVE R4, `(.L_x_34) ;  /* 0x0000000004087348 */ /* 0x026fea0003c00000 */
[----:B-----5:R0:W3:Y:S02]  /*1060*/  SHFL.DOWN P3, R8, R9, R6, R7 ;  /* 0x0800000609087389 */ /* 0x0200e40000060007 */
[----:B0123--:R-:W-:Y:S05]  /*1070*/  ENDCOLLECTIVE ;  /* 0x000000000000791b */ /* 0x00ffea0003800000 */
.L_x_34:
[----:B------:R-:W-:Y:S05]  /*1080*/  BSYNC B0 ;  /* 0x0000000000007941 */ /* 0x000fea0003800000 */
.L_x_33:
[----:B------:R-:W-:Y:S01]  /*1090*/  IADD3 R10, PT, PT, R8, R9, RZ ;  /* 0x00000009080a7210 */ /* 0x000fe20007ffe0ff */
[----:B------:R-:W-:Y:S02]  /*10a0*/  HFMA2 R6, -RZ, RZ, 0, 4.76837158203125e-07 ;  /* 0x00000008ff067431 */ /* 0x000fe400000001ff */
[----:B------:R-:W-:Y:S01]  /*10b0*/  IMAD.MOV.U32 R7, RZ, RZ, 0x1f ;  /* 0x0000001fff077424 */ /* 0x000fe200078e00ff */
[----:B------:R-:W-:Y:S01]  /*10c0*/  MOV R4, 0xffffffff ;  /* 0xffffffff00047802 */ /* 0x000fe20000000f00 */
[----:B------:R-:W-:-:S07]  /*10d0*/  IMAD.MOV.U32 R9, RZ, RZ, R10 ;  /* 0x000000ffff097224 */ /* 0x000fce00078e000a */
[----:B------:R-:W-:Y:S05]  /*10e0*/  WARPSYNC.COLLECTIVE R4, `(.L_x_35) ;  /* 0x0000000004087348 */ /* 0x000fea0003c00000 */
[----:B------:R0:W1:Y:S02]  /*10f0*/  SHFL.DOWN P3, R8, R9, R6, R7 ;  /* 0x0800000609087389 */ /* 0x0000640000060007 */
[----:B01----:R-:W-:Y:S05]  /*1100*/  ENDCOLLECTIVE ;  /* 0x000000000000791b */ /* 0x003fea0003800000 */
.L_x_35:
[----:B------:R-:W-:Y:S02]  /*1110*/  IMAD.MOV.U32 R6, RZ, RZ, 0x4 ;  /* 0x00000004ff067424 */ /* 0x000fe400078e00ff */
[----:B------:R-:W-:-:S05]  /*1120*/  IMAD.IADD R11, R10, 0x1, R8 ;  /* 0x000000010a0b7824 */ /* 0x000fca00078e0208 */
[----:B------:R-:W-:-:S07]  /*1130*/  MOV R9, R11 ;  /* 0x0000000b00097202 */ /* 0x000fce0000000f00 */
[----:B------:R-:W-:Y:S05]  /*1140*/  WARPSYNC.COLLECTIVE R4, `(.L_x_36) ;  /* 0x0000000004087348 */ /* 0x000fea0003c00000 */
[----:B------:R0:W1:Y:S02]  /*1150*/  SHFL.DOWN P3, R8, R9, R6, R7 ;  /* 0x0800000609087389 */ /* 0x0000640000060007 */
[----:B01----:R-:W-:Y:S05]  /*1160*/  ENDCOLLECTIVE ;  /* 0x000000000000791b */ /* 0x003fea0003800000 */
.L_x_36:
[----:B------:R-:W-:Y:S01]  /*1170*/  HFMA2 R6, -RZ, RZ, 0, 1.1920928955078125e-07 ;  /* 0x00000002ff067431 */ /* 0x000fe200000001ff */
[----:B------:R-:W-:-:S05]  /*1180*/  IADD3 R12, PT, PT, R11, R8, RZ ;  /* 0x000000080b0c7210 */ /* 0x000fca0007ffe0ff */
[----:B------:R-:W-:-:S07]  /*1190*/  IMAD.MOV.U32 R9, RZ, RZ, R12 ;  /* 0x000000ffff097224 */ /* 0x000fce00078e000c */
[----:B------:R-:W-:Y:S05]  /*11a0*/  WARPSYNC.COLLECTIVE R4, `(.L_x_37) ;  /* 0x0000000004087348 */ /* 0x000fea0003c00000 */
[----:B------:R0:W1:Y:S02]  /*11b0*/  SHFL.DOWN P3, R8, R9, R6, R7 ;  /* 0x0800000609087389 */ /* 0x0000640000060007 */
[----:B01----:R-:W-:Y:S05]  /*11c0*/  ENDCOLLECTIVE ;  /* 0x000000000000791b */ /* 0x003fea0003800000 */
.L_x_37:
[----:B------:R-:W-:Y:S02]  /*11d0*/  IMAD.MOV.U32 R6, RZ, RZ, 0x1 ;  /* 0x00000001ff067424 */ /* 0x000fe400078e00ff */
[----:B------:R-:W-:-:S05]  /*11e0*/  IMAD.IADD R13, R12, 0x1, R8 ;  /* 0x000000010c0d7824 */ /* 0x000fca00078e0208 */
[----:B------:R-:W-:-:S07]  /*11f0*/  MOV R9, R13 ;  /* 0x0000000d00097202 */ /* 0x000fce0000000f00 */
[----:B------:R-:W-:Y:S05]  /*1200*/  WARPSYNC.COLLECTIVE R4, `(.L_x_38) ;  /* 0x0000000004087348 */ /* 0x000fea0003c00000 */
[----:B------:R0:W1:Y:S02]  /*1210*/  SHFL.DOWN P3, R8, R9, R6, R7 ;  /* 0x0800000609087389 */ /* 0x0000640000060007 */
[----:B01----:R-:W-:Y:S05]  /*1220*/  ENDCOLLECTIVE ;  /* 0x000000000000791b */ /* 0x003fea0003800000 */
.L_x_38:
[----:B------:R-:W-:Y:S05]  /*1230*/  BRA `(.L_x_39) ;  /* 0xfffffff000947947 */ /* 0x000fea000383ffff */
.L_x_8:
[----:B----4-:R-:W-:Y:S02]  /*1240*/  HFMA2 R6, -RZ, RZ, 0, 9.5367431640625e-07 ;  /* 0x00000010ff067431 */ /* 0x010fe400000001ff */
[----:B------:R-:W-:Y:S01]  /*1250*/  IMAD.MOV.U32 R7, RZ, RZ, 0x1f ;  /* 0x0000001fff077424 */ /* 0x000fe200078e00ff */
[----:B---3--:R-:W-:-:S07]  /*1260*/  MOV R4, 0xffffffff ;  /* 0xffffffff00047802 */ /* 0x008fce0000000f00 */
[----:B012---:R-:W-:Y:S05]  /*1270*/  WARPSYNC.COLLECTIVE R4, `(.L_x_40) ;  /* 0x0000000004087348 */ /* 0x007fea0003c00000 */
[----:B0-2---:R0:W2:Y:S02]  /*1280*/  SHFL.DOWN P3, R8, R9, R6, R7 ;  /* 0x0800000609087389 */ /* 0x0050a40000060007 */
[----:B012---:R-:W-:Y:S05]  /*1290*/  ENDCOLLECTIVE ;  /* 0x000000000000791b */ /* 0x007fea0003800000 */
.L_x_40:
[----:B------:R-:W-:Y:S02]  /*12a0*/  IMAD.MOV.U32 R6, RZ, RZ, 0x8 ;  /* 0x00000008ff067424 */ /* 0x000fe400078e00ff */
[----:B------:R-:W-:-:S05]  /*12b0*/  IMAD.IADD R10, R9, 0x1, R8 ;  /* 0x00000001090a7824 */ /* 0x000fca00078e0208 */
[----:B------:R-:W-:-:S07]  /*12c0*/  MOV R9, R10 ;  /* 0x0000000a00097202 */ /* 0x000fce0000000f00 */
[----:B------:R-:W-:Y:S05]  /*12d0*/  WARPSYNC.COLLECTIVE R4, `(.L_x_41) ;  /* 0x0000000004087348 */ /* 0x000fea0003c00000 */
[----:B------:R0:W1:Y:S02]  /*12e0*/  SHFL.DOWN P3, R8, R9, R6, R7 ;  /* 0x0800000609087389 */ /* 0x0000640000060007 */
[----:B01----:R-:W-:Y:S05]  /*12f0*/  ENDCOLLECTIVE ;  /* 0x000000000000791b */ /* 0x003fea0003800000 */
.L_x_41:
[----:B------:R-:W-:Y:S01]  /*1300*/  HFMA2 R6, -RZ, RZ, 0, 2.384185791015625e-07 ;  /* 0x00000004ff067431 */ /* 0x000fe200000001ff */
[----:B------:R-:W-:-:S05]  /*1310*/  IADD3 R11, PT, PT, R10, R8, RZ ;  /* 0x000000080a0b7210 */ /* 0x000fca0007ffe0ff */
[----:B------:R-:W-:-:S07]  /*1320*/  IMAD.MOV.U32 R9, RZ, RZ, R11 ;  /* 0x000000ffff097224 */ /* 0x000fce00078e000b */
[----:B------:R-:W-:Y:S05]  /*1330*/  WARPSYNC.COLLECTIVE R4, `(.L_x_42) ;  /* 0x0000000004087348 */ /* 0x000fea0003c00000 */
[----:B------:R0:W1:Y:S02]  /*1340*/  SHFL.DOWN P3, R8, R9, R6, R7 ;  /* 0x0800000609087389 */ /* 0x0000640000060007 */
[----:B01----:R-:W-:Y:S05]  /*1350*/  ENDCOLLECTIVE ;  /* 0x000000000000791b */ /* 0x003fea0003800000 */
.L_x_42:
[----:B------:R-:W-:Y:S02]  /*1360*/  IMAD.MOV.U32 R6, RZ, RZ, 0x2 ;  /* 0x00000002ff067424 */ /* 0x000fe400078e00ff */
[----:B------:R-:W-:-:S05]  /*1370*/  IMAD.IADD R12, R11, 0x1, R8 ;  /* 0x000000010b0c7824 */ /* 0x000fca00078e0208 */
[----:B------:R-:W-:-:S07]  /*1380*/  MOV R9, R12 ;  /* 0x0000000c00097202 */ /* 0x000fce0000000f00 */
[----:B------:R-:W-:Y:S05]  /*1390*/  WARPSYNC.COLLECTIVE R4, `(.L_x_43) ;  /* 0x0000000004087348 */ /* 0x000fea0003c00000 */
[----:B------:R0:W1:Y:S02]  /*13a0*/  SHFL.DOWN P3, R8, R9, R6, R7 ;  /* 0x0800000609087389 */ /* 0x0000640000060007 */
[----:B01----:R-:W-:Y:S05]  /*13b0*/  ENDCOLLECTIVE ;  /* 0x000000000000791b */ /* 0x003fea0003800000 */
.L_x_43:
[----:B------:R-:W-:Y:S01]  /*13c0*/  HFMA2 R6, -RZ, RZ, 0, 5.9604644775390625e-08 ;  /* 0x00000001ff067431 */ /* 0x000fe200000001ff */
[----:B------:R-:W-:-:S05]  /*13d0*/  IADD3 R13, PT, PT, R12, R8, RZ ;  /* 0x000000080c0d7210 */ /* 0x000fca0007ffe0ff */
[----:B------:R-:W-:-:S07]  /*13e0*/  IMAD.MOV.U32 R9, RZ, RZ, R13 ;  /* 0x000000ffff097224 */ /* 0x000fce00078e000d */
[----:B------:R-:W-:Y:S05]  /*13f0*/  WARPSYNC.COLLECTIVE R4, `(.L_x_44) ;  /* 0x0000000004087348 */ /* 0x000fea0003c00000 */
[----:B------:R0:W1:Y:S02]  /*1400*/  SHFL.DOWN P3, R8, R9, R6, R7 ;  /* 0x0800000609087389 */ /* 0x0000640000060007 */
[----:B01----:R-:W-:Y:S05]  /*1410*/  ENDCOLLECTIVE ;  /* 0x000000000000791b */ /* 0x003fea0003800000 */
.L_x_44:
[----:B------:R-:W-:Y:S05]  /*1420*/  BRA `(.L_x_45) ;  /* 0xfffffff000607947 */ /* 0x000fea000383ffff */
.L_x_11:
[----:B------:R-:W-:Y:S01]  /*1430*/  BSSY B0, `(.L_x_46) ;  /* 0x0000007000007945 */ /* 0x000fe20003800000 */
[----:B----4-:R-:W-:Y:S01]  /*1440*/  IMAD.MOV.U32 R6, RZ, RZ, 0x10 ;  /* 0x00000010ff067424 */ /* 0x010fe200078e00ff */
[----:B------:R-:W-:Y:S01]  /*1450*/  MOV R7, 0x1f ;  /* 0x0000001f00077802 */ /* 0x000fe20000000f00 */
[----:B--23--:R-:W-:-:S07]  /*1460*/  IMAD.MOV.U32 R4, RZ, RZ, -0x1 ;  /* 0xffffffffff047424 */ /* 0x00cfce00078e00ff */
[----:B01---5:R-:W-:Y:S05]  /*1470*/  WARPSYNC.COLLECTIVE R4, `(.L_x_47) ;  /* 0x0000000004087348 */ /* 0x023fea0003c00000 */
[----:B-----5:R2:W3:Y:S02]  /*1480*/  SHFL.DOWN P3, R8, R9, R6, R7 ;  /* 0x0800000609087389 */ /* 0x0204e40000060007 */
[----:B0123--:R-:W-:Y:S05]  /*1490*/  ENDCOLLECTIVE ;  /* 0x000000000000791b */ /* 0x00ffea0003800000 */
.L_x_47:
[----:B------:R-:W-:Y:S05]  /*14a0*/  BSYNC B0 ;  /* 0x0000000000007941 */ /* 0x000fea0003800000 */
.L_x_46:
        /* <DEDUP_REMOVED lines=8> */
.L_x_48:
[----:B------:R-:W-:Y:S02]  /*1530*/  IMAD.MOV.U32 R6, RZ, RZ, 0x4 ;  /* 0x00000004ff067424 */ /* 0x000fe400078e00ff */
[----:B------:R-:W-:-:S05]  /*1540*/  IMAD.IADD R11, R10, 0x1, R8 ;  /* 0x000000010a0b7824 */ /* 0x000fca00078e0208 */
[----:B------:R-:W-:-:S07]  /*1550*/  MOV R9, R11 ;  /* 0x0000000b00097202 */ /* 0x000fce0000000f00 */
[----:B------:R-:W-:Y:S05]  /*1560*/  WARPSYNC.COLLECTIVE R4, `(.L_x_49) ;  /* 0x0000000004087348 */ /* 0x000fea0003c00000 */
[----:B------:R0:W1:Y:S02]  /*1570*/  SHFL.DOWN P3, R8, R9, R6, R7 ;  /* 0x0800000609087389 */ /* 0x0000640000060007 */
[----:B01----:R-:W-:Y:S05]  /*1580*/  ENDCOLLECTIVE ;  /* 0x000000000000791b */ /* 0x003fea0003800000 */
.L_x_49:
[----:B------:R-:W-:Y:S01]  /*1590*/  HFMA2 R6, -RZ, RZ, 0, 1.1920928955078125e-07 ;  /* 0x00000002ff067431 */ /* 0x000fe200000001ff */
[----:B------:R-:W-:-:S05]  /*15a0*/  IADD3 R12, PT, PT, R11, R8, RZ ;  /* 0x000000080b0c7210 */ /* 0x000fca0007ffe0ff */
[----:B------:R-:W-:-:S07]  /*15b0*/  IMAD.MOV.U32 R9, RZ, RZ, R12 ;  /* 0x000000ffff097224 */ /* 0x000fce00078e000c */
[----:B------:R-:W-:Y:S05]  /*15c0*/  WARPSYNC.COLLECTIVE R4, `(.L_x_50) ;  /* 0x0000000004087348 */ /* 0x000fea0003c00000 */
[----:B------:R0:W1:Y:S02]  /*15d0*/  SHFL.DOWN P3, R8, R9, R6, R7 ;  /* 0x0800000609087389 */ /* 0x0000640000060007 */
[----:B01----:R-:W-:Y:S05]  /*15e0*/  ENDCOLLECTIVE ;  /* 0x000000000000791b */ /* 0x003fea0003800000 */
.L_x_50:
[----:B------:R-:W-:Y:S02]  /*15f0*/  IMAD.MOV.U32 R6, RZ, RZ, 0x1 ;  /* 0x00000001ff067424 */ /* 0x000fe400078e00ff */
[----:B------:R-:W-:-:S05]  /*1600*/  IMAD.IADD R13, R12, 0x1, R8 ;  /* 0x000000010c0d7824 */ /* 0x000fca00078e0208 */
[----:B------:R-:W-:-:S07]  /*1610*/  MOV R9, R13 ;  /* 0x0000000d00097202 */ /* 0x000fce0000000f00 */
[----:B------:R-:W-:Y:S05]  /*1620*/  WARPSYNC.COLLECTIVE R4, `(.L_x_51) ;  /* 0x0000000004087348 */ /* 0x000fea0003c00000 */
[----:B------:R0:W1:Y:S02]  /*1630*/  SHFL.DOWN P3, R8, R9, R6, R7 ;  /* 0x0800000609087389 */ /* 0x0000640000060007 */
[----:B01----:R-:W-:Y:S05]  /*1640*/  ENDCOLLECTIVE ;  /* 0x000000000000791b */ /* 0x003fea0003800000 */
.L_x_51:
[----:B------:R-:W-:Y:S05]  /*1650*/  BRA `(.L_x_52) ;  /* 0xfffffff000347947 */ /* 0x000fea000383ffff */
.L_x_14:
[----:B----4-:R-:W-:Y:S02]  /*1660*/  HFMA2 R6, -RZ, RZ, 0, 9.5367431640625e-07 ;  /* 0x00000010ff067431 */ /* 0x010fe400000001ff */
[----:B------:R-:W-:Y:S01]  /*1670*/  IMAD.MOV.U32 R7, RZ, RZ, 0x1f ;  /* 0x0000001fff077424 */ /* 0x000fe200078e00ff */
[----:B---3--:R-:W-:-:S07]  /*1680*/  MOV R4, 0xffffffff ;  /* 0xffffffff00047802 */ /* 0x008fce0000000f00 */
[----:B012---:R-:W-:Y:S05]  /*1690*/  WARPSYNC.COLLECTIVE R4, `(.L_x_53) ;  /* 0x0000000004087348 */ /* 0x007fea0003c00000 */
[----:B0-2---:R0:W2:Y:S02]  /*16a0*/  SHFL.DOWN P3, R8, R9, R6, R7 ;  /* 0x0800000609087389 */ /* 0x0050a40000060007 */
[----:B012---:R-:W-:Y:S05]  /*16b0*/  ENDCOLLECTIVE ;  /* 0x000000000000791b */ /* 0x007fea0003800000 */
.L_x_53:
[----:B------:R-:W-:Y:S02]  /*16c0*/  IMAD.MOV.U32 R6, RZ, RZ, 0x8 ;  /* 0x00000008ff067424 */ /* 0x000fe400078e00ff */
[----:B------:R-:W-:-:S05]  /*16d0*/  IMAD.IADD R10, R9, 0x1, R8 ;  /* 0x00000001090a7824 */ /* 0x000fca00078e0208 */
[----:B------:R-:W-:-:S07]  /*16e0*/  MOV R9, R10 ;  /* 0x0000000a00097202 */ /* 0x000fce0000000f00 */
[----:B------:R-:W-:Y:S05]  /*16f0*/  WARPSYNC.COLLECTIVE R4, `(.L_x_54) ;  /* 0x0000000004087348 */ /* 0x000fea0003c00000 */
[----:B------:R0:W1:Y:S02]  /*1700*/  SHFL.DOWN P3, R8, R9, R6, R7 ;  /* 0x0800000609087389 */ /* 0x0000640000060007 */
[----:B01----:R-:W-:Y:S05]  /*1710*/  ENDCOLLECTIVE ;  /* 0x000000000000791b */ /* 0x003fea0003800000 */
.L_x_54:
[----:B------:R-:W-:Y:S01]  /*1720*/  HFMA2 R6, -RZ, RZ, 0, 2.384185791015625e-07 ;  /* 0x00000004ff067431 */ /* 0x000fe200000001ff */
[----:B------:R-:W-:-:S05]  /*1730*/  IADD3 R11, PT, PT, R10, R8, RZ ;  /* 0x000000080a0b7210 */ /* 0x000fca0007ffe0ff */
[----:B------:R-:W-:-:S07]  /*1740*/  IMAD.MOV.U32 R9, RZ, RZ, R11 ;  /* 0x000000ffff097224 */ /* 0x000fce00078e000b */
[----:B------:R-:W-:Y:S05]  /*1750*/  WARPSYNC.COLLECTIVE R4, `(.L_x_55) ;  /* 0x0000000004087348 */ /* 0x000fea0003c00000 */
[----:B------:R0:W1:Y:S02]  /*1760*/  SHFL.DOWN P3, R8, R9, R6, R7 ;  /* 0x0800000609087389 */ /* 0x0000640000060007 */
[----:B01----:R-:W-:Y:S05]  /*1770*/  ENDCOLLECTIVE ;  /* 0x000000000000791b */ /* 0x003fea0003800000 */
.L_x_55:
[----:B------:R-:W-:Y:S02]  /*1780*/  IMAD.MOV.U32 R6, RZ, RZ, 0x2 ;  /* 0x00000002ff067424 */ /* 0x000fe400078e00ff */
[----:B------:R-:W-:-:S05]  /*1790*/  IMAD.IADD R12, R11, 0x1, R8 ;  /* 0x000000010b0c7824 */ /* 0x000fca00078e0208 */
[----:B------:R-:W-:-:S07]  /*17a0*/  MOV R9, R12 ;  /* 0x0000000c00097202 */ /* 0x000fce0000000f00 */
[----:B------:R-:W-:Y:S05]  /*17b0*/  WARPSYNC.COLLECTIVE R4, `(.L_x_56) ;  /* 0x0000000004087348 */ /* 0x000fea0003c00000 */
[----:B------:R0:W1:Y:S02]  /*17c0*/  SHFL.DOWN P3, R8, R9, R6, R7 ;  /* 0x0800000609087389 */ /* 0x0000640000060007 */
[----:B01----:R-:W-:Y:S05]  /*17d0*/  ENDCOLLECTIVE ;  /* 0x000000000000791b */ /* 0x003fea0003800000 */
.L_x_56:
[----:B------:R-:W-:Y:S01]  /*17e0*/  HFMA2 R6, -RZ, RZ, 0, 5.9604644775390625e-08 ;  /* 0x00000001ff067431 */ /* 0x000fe200000001ff */
[----:B------:R-:W-:-:S05]  /*17f0*/  IADD3 R13, PT, PT, R12, R8, RZ ;  /* 0x000000080c0d7210 */ /* 0x000fca0007ffe0ff */
[----:B------:R-:W-:-:S07]  /*1800*/  IMAD.MOV.U32 R9, RZ, RZ, R13 ;  /* 0x000000ffff097224 */ /* 0x000fce00078e000d */
[----:B------:R-:W-:Y:S05]  /*1810*/  WARPSYNC.COLLECTIVE R4, `(.L_x_57) ;  /* 0x0000000004087348 */ /* 0x000fea0003c00000 */
[----:B------:R0:W1:Y:S02]  /*1820*/  SHFL.DOWN P3, R8, R9, R6, R7 ;  /* 0x0800000609087389 */ /* 0x0000640000060007 */
[----:B01----:R-:W-:Y:S05]  /*1830*/  ENDCOLLECTIVE ;  /* 0x000000000000791b */ /* 0x003fea0003800000 */
.L_x_57:
[----:B------:R-:W-:Y:S05]  /*1840*/  BRA `(.L_x_58) ;  /* 0xfffffff000007947 */ /* 0x000fea000383ffff */
.L_x_17:
[----:B------:R-:W-:Y:S01]  /*1850*/  BSSY B0, `(.L_x_59) ;  /* 0x0000007000007945 */ /* 0x000fe20003800000 */
[----:B----4-:R-:W-:Y:S01]  /*1860*/  IMAD.MOV.U32 R6, RZ, RZ, 0x10 ;  /* 0x00000010ff067424 */ /* 0x010fe200078e00ff */
[----:B------:R-:W-:Y:S01]  /*1870*/  MOV R7, 0x1f ;  /* 0x0000001f00077802 */ /* 0x000fe20000000f00 */
[----:B--23--:R-:W-:-:S07]  /*1880*/  IMAD.MOV.U32 R4, RZ, RZ, -0x1 ;  /* 0xffffffffff047424 */ /* 0x00cfce00078e00ff */
[----:B01---5:R-:W-:Y:S05]  /*1890*/  WARPSYNC.COLLECTIVE R4, `(.L_x_60) ;  /* 0x0000000004087348 */ /* 0x023fea0003c00000 */
[----:B-----5:R2:W3:Y:S02]  /*18a0*/  SHFL.DOWN P3, R8, R9, R6, R7 ;  /* 0x0800000609087389 */ /* 0x0204e40000060007 */
[----:B0123--:R-:W-:Y:S05]  /*18b0*/  ENDCOLLECTIVE ;  /* 0x000000000000791b */ /* 0x00ffea0003800000 */
.L_x_60:
[----:B------:R-:W-:Y:S05]  /*18c0*/  BSYNC B0 ;  /* 0x0000000000007941 */ /* 0x000fea0003800000 */
.L_x_59:
        /* <DEDUP_REMOVED lines=8> */
.L_x_61:
[----:B------:R-:W-:Y:S02]  /*1950*/  IMAD.MOV.U32 R6, RZ, RZ, 0x4 ;  /* 0x00000004ff067424 */ /* 0x000fe400078e00ff */
[----:B------:R-:W-:-:S05]  /*1960*/  IMAD.IADD R11, R10, 0x1, R8 ;  /* 0x000000010a0b7824 */ /* 0x000fca00078e0208 */
[----:B------:R-:W-:-:S07]  /*1970*/  MOV R9, R11 ;  /* 0x0000000b00097202 */ /* 0x000fce0000000f00 */
[----:B------:R-:W-:Y:S05]  /*1980*/  WARPSYNC.COLLECTIVE R4, `(.L_x_62) ;  /* 0x0000000004087348 */ /* 0x000fea0003c00000 */
[----:B------:R0:W1:Y:S02]  /*1990*/  SHFL.DOWN P3, R8, R9, R6, R7 ;  /* 0x0800000609087389 */ /* 0x0000640000060007 */
[----:B01----:R-:W-:Y:S05]  /*19a0*/  ENDCOLLECTIVE ;  /* 0x000000000000791b */ /* 0x003fea0003800000 */
.L_x_62:
[----:B------:R-:W-:Y:S01]  /*19b0*/  HFMA2 R6, -RZ, RZ, 0, 1.1920928955078125e-07 ;  /* 0x00000002ff067431 */ /* 0x000fe200000001ff */
[----:B------:R-:W-:-:S05]  /*19c0*/  IADD3 R12, PT, PT, R11, R8, RZ ;  /* 0x000000080b0c7210 */ /* 0x000fca0007ffe0ff */
[----:B------:R-:W-:-:S07]  /*19d0*/  IMAD.MOV.U32 R9, RZ, RZ, R12 ;  /* 0x000000ffff097224 */ /* 0x000fce00078e000c */
[----:B------:R-:W-:Y:S05]  /*19e0*/  WARPSYNC.COLLECTIVE R4, `(.L_x_63) ;  /* 0x0000000004087348 */ /* 0x000fea0003c00000 */
[----:B------:R0:W1:Y:S02]  /*19f0*/  SHFL.DOWN P3, R8, R9, R6, R7 ;  /* 0x0800000609087389 */ /* 0x0000640000060007 */
[----:B01----:R-:W-:Y:S05]  /*1a00*/  ENDCOLLECTIVE ;  /* 0x000000000000791b */ /* 0x003fea0003800000 */
.L_x_63:
[----:B------:R-:W-:Y:S02]  /*1a10*/  IMAD.MOV.U32 R6, RZ, RZ, 0x1 ;  /* 0x00000001ff067424 */ /* 0x000fe400078e00ff */
[----:B------:R-:W-:-:S05]  /*1a20*/  IMAD.IADD R13, R12, 0x1, R8 ;  /* 0x000000010c0d7824 */ /* 0x000fca00078e0208 */
[----:B------:R-:W-:-:S07]  /*1a30*/  MOV R9, R13 ;  /* 0x0000000d00097202 */ /* 0x000fce0000000f00 */
[----:B------:R-:W-:Y:S05]  /*1a40*/  WARPSYNC.COLLECTIVE R4, `(.L_x_64) ;  /* 0x0000000004087348 */ /* 0x000fea0003c00000 */
[----:B------:R0:W1:Y:S02]  /*1a50*/  SHFL.DOWN P3, R8, R9, R6, R7 ;  /* 0x0800000609087389 */ /* 0x0000640000060007 */
[----:B01----:R-:W-:Y:S05]  /*1a60*/  ENDCOLLECTIVE ;  /* 0x000000000000791b */ /* 0x003fea0003800000 */
.L_x_64:
[----:B------:R-:W-:Y:S05]  /*1a70*/  BRA `(.L_x_65) ;  /* 0xffffffec00d47947 */ /* 0x000fea000383ffff */
.L_x_20:
[----:B----4-:R-:W-:Y:S02]  /*1a80*/  HFMA2 R6, -RZ, RZ, 0, 9.5367431640625e-07 ;  /* 0x00000010ff067431 */ /* 0x010fe400000001ff */
[----:B------:R-:W-:Y:S01]  /*1a90*/  IMAD.MOV.U32 R7, RZ, RZ, 0x1f ;  /* 0x0000001fff077424 */ /* 0x000fe200078e00ff */
[----:B---3--:R-:W-:-:S07]  /*1aa0*/  MOV R4, 0xffffffff ;  /* 0xffffffff00047802 */ /* 0x008fce0000000f00 */
[----:B012---:R-:W-:Y:S05]  /*1ab0*/  WARPSYNC.COLLECTIVE R4, `(.L_x_66) ;  /* 0x0000000004087348 */ /* 0x007fea0003c00000 */
[----:B0-2---:R0:W2:Y:S02]  /*1ac0*/  SHFL.DOWN P3, R8, R9, R6, R7 ;  /* 0x0800000609087389 */ /* 0x0050a40000060007 */
[----:B012---:R-:W-:Y:S05]  /*1ad0*/  ENDCOLLECTIVE ;  /* 0x000000000000791b */ /* 0x007fea0003800000 */
.L_x_66:
[----:B------:R-:W-:Y:S02]  /*1ae0*/  IMAD.MOV.U32 R6, RZ, RZ, 0x8 ;  /* 0x00000008ff067424 */ /* 0x000fe400078e00ff */
[----:B------:R-:W-:-:S05]  /*1af0*/  IMAD.IADD R10, R9, 0x1, R8 ;  /* 0x00000001090a7824 */ /* 0x000fca00078e0208 */
[----:B------:R-:W-:-:S07]  /*1b00*/  MOV R9, R10 ;  /* 0x0000000a00097202 */ /* 0x000fce0000000f00 */
[----:B------:R-:W-:Y:S05]  /*1b10*/  WARPSYNC.COLLECTIVE R4, `(.L_x_67) ;  /* 0x0000000004087348 */ /* 0x000fea0003c00000 */
[----:B------:R0:W1:Y:S02]  /*1b20*/  SHFL.DOWN P3, R8, R9, R6, R7 ;  /* 0x0800000609087389 */ /* 0x0000640000060007 */
[----:B01----:R-:W-:Y:S05]  /*1b30*/  ENDCOLLECTIVE ;  /* 0x000000000000791b */ /* 0x003fea0003800000 */
.L_x_67:
[----:B------:R-:W-:Y:S01]  /*1b40*/  HFMA2 R6, -RZ, RZ, 0, 2.384185791015625e-07 ;  /* 0x00000004ff067431 */ /* 0x000fe200000001ff */
[----:B------:R-:W-:-:S05]  /*1b50*/  IADD3 R11, PT, PT, R10, R8, RZ ;  /* 0x000000080a0b7210 */ /* 0x000fca0007ffe0ff */
[----:B------:R-:W-:-:S07]  /*1b60*/  IMAD.MOV.U32 R9, RZ, RZ, R11 ;  /* 0x000000ffff097224 */ /* 0x000fce00078e000b */
[----:B------:R-:W-:Y:S05]  /*1b70*/  WARPSYNC.COLLECTIVE R4, `(.L_x_68) ;  /* 0x0000000004087348 */ /* 0x000fea0003c00000 */
[----:B------:R0:W1:Y:S02]  /*1b80*/  SHFL.DOWN P3, R8, R9, R6, R7 ;  /* 0x0800000609087389 */ /* 0x0000640000060007 */
[----:B01----:R-:W-:Y:S05]  /*1b90*/  ENDCOLLECTIVE ;  /* 0x000000000000791b */ /* 0x003fea0003800000 */
.L_x_68:
[----:B------:R-:W-:Y:S02]  /*1ba0*/  IMAD.MOV.U32 R6, RZ, RZ, 0x2 ;  /* 0x00000002ff067424 */ /* 0x000fe400078e00ff */
[----:B------:R-:W-:-:S05]  /*1bb0*/  IMAD.IADD R12, R11, 0x1, R8 ;  /* 0x000000010b0c7824 */ /* 0x000fca00078e0208 */
[----:B------:R-:W-:-:S07]  /*1bc0*/  MOV R9, R12 ;  /* 0x0000000c00097202 */ /* 0x000fce0000000f00 */
[----:B------:R-:W-:Y:S05]  /*1bd0*/  WARPSYNC.COLLECTIVE R4, `(.L_x_69) ;  /* 0x0000000004087348 */ /* 0x000fea0003c00000 */
[----:B------:R0:W1:Y:S02]  /*1be0*/  SHFL.DOWN P3, R8, R9, R6, R7 ;  /* 0x0800000609087389 */ /* 0x0000640000060007 */
[----:B01----:R-:W-:Y:S05]  /*1bf0*/  ENDCOLLECTIVE ;  /* 0x000000000000791b */ /* 0x003fea0003800000 */
.L_x_69:
[----:B------:R-:W-:Y:S01]  /*1c00*/  HFMA2 R6, -RZ, RZ, 0, 5.9604644775390625e-08 ;  /* 0x00000001ff067431 */ /* 0x000fe200000001ff */
[----:B------:R-:W-:-:S05]  /*1c10*/  IADD3 R13, PT, PT, R12, R8, RZ ;  /* 0x000000080c0d7210 */ /* 0x000fca0007ffe0ff */
[----:B------:R-:W-:-:S07]  /*1c20*/  IMAD.MOV.U32 R9, RZ, RZ, R13 ;  /* 0x000000ffff097224 */ /* 0x000fce00078e000d */
[----:B------:R-:W-:Y:S05]  /*1c30*/  WARPSYNC.COLLECTIVE R4, `(.L_x_70) ;  /* 0x0000000004087348 */ /* 0x000fea0003c00000 */
[----:B------:R0:W1:Y:S02]  /*1c40*/  SHFL.DOWN P3, R8, R9, R6, R7 ;  /* 0x0800000609087389 */ /* 0x0000640000060007 */
[----:B01----:R-:W-:Y:S05]  /*1c50*/  ENDCOLLECTIVE ;  /* 0x000000000000791b */ /* 0x003fea0003800000 */
.L_x_70:
[----:B------:R-:W-:Y:S05]  /*1c60*/  BRA `(.L_x_71) ;  /* 0xffffffec00a07947 */ /* 0x000fea000383ffff */
.L_x_23:
[----:B------:R-:W-:Y:S01]  /*1c70*/  BSSY B0, `(.L_x_72) ;  /* 0x0000008000007945 */ /* 0x000fe20003800000 */
[----:B-----5:R-:W-:Y:S01]  /*1c80*/  IMAD.MOV.U32 R9, RZ, RZ, R5 ;  /* 0x000000ffff097224 */ /* 0x020fe200078e0005 */
[----:B------:R-:W-:Y:S01]  /*1c90*/  MOV R6, 0x10 ;  /* 0x0000001000067802 */ /* 0x000fe20000000f00 */
[----:B------:R-:W-:Y:S01]  /*1ca0*/  IMAD.MOV.U32 R7, RZ, RZ, 0x1f ;  /* 0x0000001fff077424 */ /* 0x000fe200078e00ff */
[----:B--234-:R-:W-:-:S07]  /*1cb0*/  MOV R4, 0xffffffff ;  /* 0xffffffff00047802 */ /* 0x01cfce0000000f00 */
[----:B01----:R-:W-:Y:S05]  /*1cc0*/  WARPSYNC.COLLECTIVE R4, `(.L_x_73) ;  /* 0x0000000004087348 */ /* 0x003fea0003c00000 */
[----:B------:R2:W3:Y:S02]  /*1cd0*/  SHFL.DOWN P3, R8, R9, R6, R7 ;  /* 0x0800000609087389 */ /* 0x0004e40000060007 */
[----:B0123--:R-:W-:Y:S05]  /*1ce0*/  ENDCOLLECTIVE ;  /* 0x000000000000791b */ /* 0x00ffea0003800000 */
.L_x_73:
[----:B------:R-:W-:Y:S05]  /*1cf0*/  BSYNC B0 ;  /* 0x0000000000007941 */ /* 0x000fea0003800000 */
.L_x_72:
[----:B------:R-:W-:Y:S02]  /*1d00*/  IMAD.IADD R0, R8, 0x1, R5 ;  /* 0x0000000108007824 */ /* 0x000fe400078e0205 */
[----:B------:R-:W-:Y:S02]  /*1d10*/  HFMA2 R7, -RZ, RZ, 0, 1.847743988037109375e-06 ;  /* 0x0000001fff077431 */ /* 0x000fe400000001ff */
[----:B------:R-:W-:Y:S02]  /*1d20*/  IMAD.MOV.U32 R6, RZ, RZ, 0x8 ;  /* 0x00000008ff067424 */ /* 0x000fe400078e00ff */
[----:B------:R-:W-:Y:S01]  /*1d30*/  IMAD.MOV.U32 R4, RZ, RZ, -0x1 ;  /* 0xffffffffff047424 */ /* 0x000fe200078e00ff */
[----:B------:R-:W-:-:S07]  /*1d40*/  MOV R9, R0 ;  /* 0x0000000000097202 */ /* 0x000fce0000000f00 */
[----:B------:R-:W-:Y:S05]  /*1d50*/  WARPSYNC.COLLECTIVE R4, `(.L_x_74) ;  /* 0x0000000004087348 */ /* 0x000fea0003c00000 */
[----:B------:R0:W1:Y:S02]  /*1d60*/  SHFL.DOWN P3, R8, R9, R6, R7 ;  /* 0x0800000609087389 */ /* 0x0000640000060007 */
[----:B01----:R-:W-:Y:S05]  /*1d70*/  ENDCOLLECTIVE ;  /* 0x000000000000791b */ /* 0x003fea0003800000 */
.L_x_74:
[----:B------:R-:W-:Y:S01]  /*1d80*/  IMAD.MOV.U32 R6, RZ, RZ, 0x4 ;  /* 0x00000004ff067424 */ /* 0x000fe200078e00ff */
[----:B------:R-:W-:-:S07]  /*1d90*/  IADD3 R9, PT, PT, R0, R8, RZ ;  /* 0x0000000800097210 */ /* 0x000fce0007ffe0ff */
[----:B------:R-:W-:Y:S05]  /*1da0*/  WARPSYNC.COLLECTIVE R4, `(.L_x_75) ;  /* 0x0000000004087348 */ /* 0x000fea0003c00000 */
[----:B------:R0:W1:Y:S02]  /*1db0*/  SHFL.DOWN P3, R8, R9, R6, R7 ;  /* 0x0800000609087389 */ /* 0x0000640000060007 */
[----:B01----:R-:W-:Y:S05]  /*1dc0*/  ENDCOLLECTIVE ;  /* 0x000000000000791b */ /* 0x003fea0003800000 */
.L_x_75:
[----:B------:R-:W-:Y:S02]  /*1dd0*/  MOV R6, 0x2 ;  /* 0x0000000200067802 */ /* 0x000fe40000000f00 */
[----:B------:R-:W-:-:S05]  /*1de0*/  IADD3 R10, PT, PT, R9, R8, RZ ;  /* 0x00000008090a7210 */ /* 0x000fca0007ffe0ff */
[----:B------:R-:W-:-:S07]  /*1df0*/  IMAD.MOV.U32 R9, RZ, RZ, R10 ;  /* 0x000000ffff097224 */ /* 0x000fce00078e000a */
[----:B------:R-:W-:Y:S05]  /*1e00*/  WARPSYNC.COLLECTIVE R4, `(.L_x_76) ;  /* 0x0000000004087348 */ /* 0x000fea0003c00000 */
[----:B------:R0:W1:Y:S02]  /*1e10*/  SHFL.DOWN P3, R8, R9, R6, R7 ;  /* 0x0800000609087389 */ /* 0x0000640000060007 */
[----:B01----:R-:W-:Y:S05]  /*1e20*/  ENDCOLLECTIVE ;  /* 0x000000000000791b */ /* 0x003fea0003800000 */
.L_x_76:
[----:B------:R-:W-:Y:S02]  /*1e30*/  IMAD.MOV.U32 R6, RZ, RZ, 0x1 ;  /* 0x00000001ff067424 */ /* 0x000fe400078e00ff */
[----:B------:R-:W-:-:S05]  /*1e40*/  IMAD.IADD R11, R10, 0x1, R8 ;  /* 0x000000010a0b7824 */ /* 0x000fca00078e0208 */
[----:B------:R-:W-:-:S07]  /*1e50*/  MOV R9, R11 ;  /* 0x0000000b00097202 */ /* 0x000fce0000000f00 */
[----:B------:R-:W-:Y:S05]  /*1e60*/  WARPSYNC.COLLECTIVE R4, `(.L_x_77) ;  /* 0x0000000004087348 */ /* 0x000fea0003c00000 */
[----:B------:R0:W1:Y:S02]  /*1e70*/  SHFL.DOWN P3, R8, R9, R6, R7 ;  /* 0x0800000609087389 */ /* 0x0000640000060007 */
[----:B01----:R-:W-:Y:S05]  /*1e80*/  ENDCOLLECTIVE ;  /* 0x000000000000791b */ /* 0x003fea0003800000 */
.L_x_77:
[----:B------:R-:W-:Y:S05]  /*1e90*/  BRA `(.L_x_78) ;  /* 0xffffffec00747947 */ /* 0x000fea000383ffff */
.L_x_26:
[----:B------:R-:W-:Y:S01]  /*1ea0*/  HFMA2 R7, -RZ, RZ, 0, 1.847743988037109375e-06 ;  /* 0x0000001fff077431 */ /* 0x000fe200000001ff */
[----:B-1----:R-:W-:Y:S01]  /*1eb0*/  MOV R9, R2 ;  /* 0x0000000200097202 */ /* 0x002fe20000000f00 */
[----:B------:R-:W-:Y:S02]  /*1ec0*/  IMAD.MOV.U32 R6, RZ, RZ, 0x10 ;  /* 0x00000010ff067424 */ /* 0x000fe400078e00ff */
[----:B---34-:R-:W-:-:S07]  /*1ed0*/  IMAD.MOV.U32 R4, RZ, RZ, -0x1 ;  /* 0xffffffffff047424 */ /* 0x018fce00078e00ff */
[----:B0-2---:R-:W-:Y:S05]  /*1ee0*/  WARPSYNC.COLLECTIVE R4, `(.L_x_79) ;  /* 0x0000000004087348 */ /* 0x005fea0003c00000 */
[----:B0-----:R0:W1:Y:S02]  /*1ef0*/  SHFL.DOWN P3, R8, R9, R6, R7 ;  /* 0x0800000609087389 */ /* 0x0010640000060007 */
[----:B012---:R-:W-:Y:S05]  /*1f00*/  ENDCOLLECTIVE ;  /* 0x000000000000791b */ /* 0x007fea0003800000 */
.L_x_79:
[----:B------:R-:W-:Y:S02]  /*1f10*/  MOV R6, 0x8 ;  /* 0x0000000800067802 */ /* 0x000fe40000000f00 */
[----:B------:R-:W-:-:S05]  /*1f20*/  IADD3 R0, PT, PT, R2, R8, RZ ;  /* 0x0000000802007210 */ /* 0x000fca0007ffe0ff */
[----:B------:R-:W-:-:S07]  /*1f30*/  IMAD.MOV.U32 R9, RZ, RZ, R0 ;  /* 0x000000ffff097224 */ /* 0x000fce00078e0000 */
[----:B------:R-:W-:Y:S05]  /*1f40*/  WARPSYNC.COLLECTIVE R4, `(.L_x_80) ;  /* 0x0000000004087348 */ /* 0x000fea0003c00000 */
[----:B------:R0:W1:Y:S02]  /*1f50*/  SHFL.DOWN P3, R8, R9, R6, R7 ;  /* 0x0800000609087389 */ /* 0x0000640000060007 */
[----:B01----:R-:W-:Y:S05]  /*1f60*/  ENDCOLLECTIVE ;  /* 0x000000000000791b */ /* 0x003fea0003800000 */
.L_x_80:
[----:B------:R-:W-:Y:S02]  /*1f70*/  IMAD.MOV.U32 R6, RZ, RZ, 0x4 ;  /* 0x00000004ff067424 */ /* 0x000fe400078e00ff */
[----:B------:R-:W-:-:S05]  /*1f80*/  IMAD.IADD R3, R0, 0x1, R8 ;  /* 0x0000000100037824 */ /* 0x000fca00078e0208 */
[----:B------:R-:W-:-:S07]  /*1f90*/  MOV R9, R3 ;  /* 0x0000000300097202 */ /* 0x000fce0000000f00 */
[----:B------:R-:W-:Y:S05]  /*1fa0*/  WARPSYNC.COLLECTIVE R4, `(.L_x_81) ;  /* 0x0000000004087348 */ /* 0x000fea0003c00000 */
[----:B------:R0:W1:Y:S02]  /*1fb0*/  SHFL.DOWN P3, R8, R9, R6, R7 ;  /* 0x0800000609087389 */ /* 0x0000640000060007 */
[----:B01----:R-:W-:Y:S05]  /*1fc0*/  ENDCOLLECTIVE ;  /* 0x000000000000791b */ /* 0x003fea0003800000 */
.L_x_81:
[----:B------:R-:W-:Y:S01]  /*1fd0*/  HFMA2 R6, -RZ, RZ, 0, 1.1920928955078125e-07 ;  /* 0x00000002ff067431 */ /* 0x000fe200000001ff */
[----:B------:R-:W-:-:S05]  /*1fe0*/  IADD3 R5, PT, PT, R3, R8, RZ ;  /* 0x0000000803057210 */ /* 0x000fca0007ffe0ff */
[----:B------:R-:W-:-:S07]  /*1ff0*/  IMAD.MOV.U32 R9, RZ, RZ, R5 ;  /* 0x000000ffff097224 */ /* 0x000fce00078e0005 */
[----:B------:R-:W-:Y:S05]  /*2000*/  WARPSYNC.COLLECTIVE R4, `(.L_x_82) ;  /* 0x0000000004087348 */ /* 0x000fea0003c00000 */
[----:B------:R0:W1:Y:S02]  /*2010*/  SHFL.DOWN P3, R8, R9, R6, R7 ;  /* 0x0800000609087389 */ /* 0x0000640000060007 */
[----:B01----:R-:W-:Y:S05]  /*2020*/  ENDCOLLECTIVE ;  /* 0x000000000000791b */ /* 0x003fea0003800000 */
.L_x_82:
[----:B------:R-:W-:Y:S01]  /*2030*/  MOV R6, 0x1 ;  /* 0x0000000100067802 */ /* 0x000fe20000000f00 */
[----:B------:R-:W-:-:S07]  /*2040*/  IMAD.IADD R9, R5, 0x1, R8 ;  /* 0x0000000105097824 */ /* 0x000fce00078e0208 */
[----:B------:R-:W-:Y:S05]  /*2050*/  WARPSYNC.COLLECTIVE R4, `(.L_x_83) ;  /* 0x0000000004087348 */ /* 0x000fea0003c00000 */
[----:B------:R0:W1:Y:S02]  /*2060*/  SHFL.DOWN P3, R8, R9, R6, R7 ;  /* 0x0800000609087389 */ /* 0x0000640000060007 */
[----:B01----:R-:W-:Y:S05]  /*2070*/  ENDCOLLECTIVE ;  /* 0x000000000000791b */ /* 0x003fea0003800000 */
.L_x_83:
[----:B------:R-:W-:Y:S05]  /*2080*/  BRA `(.L_x_84) ;  /* 0xffffffec00407947 */ /* 0x000fea000383ffff */
.L_x_85:
[----:B------:R-:W-:-:S00]  /*2090*/  BRA `(.L_x_85) ;  /* 0xfffffffc00fc7947 */ /* 0x000fc0000383ffff */
[----:B------:R-:W-:-:S00]  /*20a0*/  NOP ;  /* 0x0000000000007918 */ /* 0x000fc00000000000 */
        /* <DEDUP_REMOVED lines=13> */
.L_x_89:


//--------------------- .text._Z16reduction_sum_v1PiS_ --------------------------
	.section	.text._Z16reduction_sum_v1PiS_,"ax",@progbits
	.align	128
        .global         _Z16reduction_sum_v1PiS_
        .type           _Z16reduction_sum_v1PiS_,@function
        .size           _Z16reduction_sum_v1PiS_,(.L_x_90 - _Z16reduction_sum_v1PiS_)
        .other          _Z16reduction_sum_v1PiS_,@"STO_CUDA_ENTRY STV_DEFAULT"
_Z16reduction_sum_v1PiS_:
.text._Z16reduction_sum_v1PiS_:
[----:B------:R-:W-:Y:S01]  /*0000*/  LDC R1, c[0x0][0x37c] ;  /* 0x0000df00ff017b82 */ /* 0x000fe20000000800 */
[----:B------:R-:W0:Y:S07]  /*0010*/  S2R R0, SR_TID.X ;  /* 0x0000000000007919 */ /* 0x000e2e0000002100 */
[----:B------:R-:W1:Y:S01]  /*0020*/  S2UR UR4, SR_CTAID.X ;  /* 0x00000000000479c3 */ /* 0x000e620000002500 */
[----:B------:R-:W-:Y:S01]  /*0030*/  BSSY.RECONVERGENT B0, `(.L_x_86) ;  /* 0x0000016000007945 */ /* 0x000fe20003800200 */
[----:B------:R-:W2:Y:S06]  /*0040*/  LDCU.64 UR6, c[0x0][0x358] ;  /* 0x00006b00ff0677ac */ /* 0x000eac0008000a00 */
[----:B------:R-:W3:Y:S08]  /*0050*/  S2UR UR5, SR_CgaCtaId ;  /* 0x00000000000579c3 */ /* 0x000ef00000008800 */
[----:B------:R-:W4:Y:S01]  /*0060*/  LDC.64 R2, c[0x0][0x380] ;  /* 0x0000e000ff027b82 */ /* 0x000f220000000a00 */
[----:B-1----:R-:W-:-:S06]  /*0070*/  USHF.L.U32 UR4, UR4, 0xb, URZ ;  /* 0x0000000b04047899 */ /* 0x002fcc00080006ff */
[----:B0-----:R-:W-:Y:S01]  /*0080*/  LOP3.LUT R5, R0, UR4, RZ, 0xfc, !PT ;  /* 0x0000000400057c12 */ /* 0x001fe2000f8efcff */
[----:B------:R-:W-:Y:S01]  /*0090*/  UMOV UR4, 0x400 ;  /* 0x0000040000047882 */ /* 0x000fe20000000000 */
[----:B------:R-:W-:Y:S01]  /*00a0*/  IMAD.MOV.U32 R6, RZ, RZ, R0 ;  /* 0x000000ffff067224 */ /* 0x000fe200078e0000 */
[----:B---3--:R-:W-:Y:S02]  /*00b0*/  ULEA UR4, UR5, UR4, 0x18 ;  /* 0x0000000405047291 */ /* 0x008fe4000f8ec0ff */
[----:B----4-:R-:W-:-:S04]  /*00c0*/  IMAD.WIDE.U32 R2, R5, 0x4, R2 ;  /* 0x0000000405027825 */ /* 0x010fc800078e0002 */
[----:B--2---:R-:W-:-:S07]  /*00d0*/  LEA R4, R0, UR4, 0x2 ;  /* 0x0000000400047c11 */ /* 0x004fce000f8e10ff */
.L_x_87:
[----:B------:R-:W-:Y:S01]  /*00e0*/  ISETP.GT.U32.AND P0, PT, R5, 0xf423f, PT ;  /* 0x000f423f0500780c */ /* 0x000fe20003f04070 */
[----:B------:R-:W-:-:S12]  /*00f0*/  IMAD.MOV.U32 R7, RZ, RZ, RZ ;  /* 0x000000ffff077224 */ /* 0x000fd800078e00ff */
[----:B------:R0:W2:Y:S01]  /*0100*/  @!P0 LDG.E R7, desc[UR6][R2.64] ;  /* 0x0000000602078981 */ /* 0x0000a2000c1e1900 */
[C---:B------:R-:W-:Y:S01]  /*0110*/  ISETP.GE.U32.AND P0, PT, R6.reuse, 0x400, PT ;  /* 0x000004000600780c */ /* 0x040fe20003f06070 */
[----:B------:R-:W-:Y:S02]  /*0120*/  VIADD R6, R6, 0x400 ;  /* 0x0000040006067836 */ /* 0x000fe40000000000 */
[----:B------:R-:W-:Y:S01]  /*0130*/  VIADD R5, R5, 0x400 ;  /* 0x0000040005057836 */ /* 0x000fe20000000000 */
[----:B0-----:R-:W-:-:S05]  /*0140*/  IADD3 R2, P1, PT, R2, 0x1000, RZ ;  /* 0x0000100002027810 */ /* 0x001fca0007f3e0ff */
[----:B------:R-:W-:Y:S01]  /*0150*/  IMAD.X R3, RZ, RZ, R3, P1 ;  /* 0x000000ffff037224 */ /* 0x000fe200008e0603 */
[----:B--2---:R0:W-:Y:S02]  /*0160*/  STS [R4], R7 ;  /* 0x0000000704007388 */ /* 0x0041e40000000800 */
[----:B0-----:R-:W-:Y:S01]  /*0170*/  VIADD R4, R4, 0x1000 ;  /* 0x0000100004047836 */ /* 0x001fe20000000000 */
[----:B------:R-:W-:Y:S06]  /*0180*/  @!P0 BRA `(.L_x_87) ;  /* 0xfffffffc00d48947 */ /* 0x000fec000383ffff */
[----:B------:R-:W-:Y:S05]  /*0190*/  BSYNC.RECONVERGENT B0 ;  /* 0x0000000000007941 */ /* 0x000fea0003800200 */
.L_x_86:
[----:B------:R-:W-:Y:S01]  /*01a0*/  BAR.SYNC.DEFER_BLOCKING 0x0 ;  /* 0x0000000000007b1d */ /* 0x000fe20000010000 */
[C---:B------:R-:W-:Y:S02]  /*01b0*/  LEA R2, R0.reuse, UR4, 0x2 ;  /* 0x0000000400027c11 */ /* 0x040fe4000f8e10ff */
[C---:B------:R-:W-:Y:S02]  /*01c0*/  ISETP.GT.U32.AND P0, PT, R0.reuse, 0x1ff, PT ;  /* 0x000001ff0000780c */ /* 0x040fe40003f04070 */
[C---:B------:R-:W-:Y:S02]  /*01d0*/  ISETP.GT.U32.AND P1, PT, R0.reuse, 0xff, PT ;  /* 0x000000ff0000780c */ /* 0x040fe40003f24070 */
[----:B------:R-:W-:Y:S01]  /*01e0*/  ISETP.GT.U32.AND P2, PT, R0, 0x7, PT ;  /* 0x000000070000780c */ /* 0x000fe20003f44070 */
[----:B------:R-:W-:Y:S04]  /*01f0*/  LDS R3, [R2+0x1000] ;  /* 0x0010000002037984 */ /* 0x000fe80000000800 */
[----:B------:R-:W0:Y:S02]  /*0200*/  LDS R4, [R2] ;  /* 0x0000000002047984 */ /* 0x000e240000000800 */
[----:B0-----:R-:W-:-:S05]  /*0210*/  IMAD.IADD R3, R3, 0x1, R4 ;  /* 0x0000000103037824 */ /* 0x001fca00078e0204 */
[----:B------:R-:W-:Y:S01]  /*0220*/  STS [R2], R3 ;  /* 0x0000000302007388 */ /* 0x000fe20000000800 */
[----:B------:R-:W-:Y:S06]  /*0230*/  BAR.SYNC.DEFER_BLOCKING 0x0 ;  /* 0x0000000000007b1d */ /* 0x000fec0000010000 */
[----:B------:R-:W-:Y:S04]  /*0240*/  @!P0 LDS R4, [R2+0x800] ;  /* 0x0008000002048984 */ /* 0x000fe80000000800 */
[----:B------:R-:W0:Y:S02]  /*0250*/  @!P0 LDS R5, [R2] ;  /* 0x0000000002058984 */ /* 0x000e240000000800 */
[----:B0-----:R-:W-:-:S05]  /*0260*/  @!P0 IMAD.IADD R5, R4, 0x1, R5 ;  /* 0x0000000104058824 */ /* 0x001fca00078e0205 */
[----:B------:R-:W-:Y:S01]  /*0270*/  @!P0 STS [R2], R5 ;  /* 0x0000000502008388 */ /* 0x000fe20000000800 */
[----:B------:R-:W-:Y:S01]  /*0280*/  BAR.SYNC.DEFER_BLOCKING 0x0 ;  /* 0x0000000000007b1d */ /* 0x000fe20000010000 */
[----:B------:R-:W-:-:S05]  /*0290*/  ISETP.GT.U32.AND P0, PT, R0, 0x7f, PT ;  /* 0x0000007f0000780c */ /* 0x000fca0003f04070 */
        /* <DEDUP_REMOVED lines=33> */
[----:B------:R0:W-:Y:S01]  /*04b0*/  @!P2 STS [R2], R5 ;  /* 0x000000050200a388 */ /* 0x0001e20000000800 */
[----:B------:R-:W-:Y:S01]  /*04c0*/  BAR.SYNC.DEFER_BLOCKING 0x0 ;  /* 0x0000000000007b1d */ /* 0x000fe20000010000 */
[----:B------:R-:W-:-:S13]  /*04d0*/  ISETP.NE.AND P2, PT, R0, RZ, PT ;  /* 0x000000ff0000720c */ /* 0x000fda0003f45270 */
[----:B0-----:R-:W0:Y:S01]  /*04e0*/  @!P2 S2R R5, SR_CgaCtaId ;  /* 0x000000000005a919 */ /* 0x001e220000008800 */
[----:B------:R-:W-:Y:S04]  /*04f0*/  @!P0 LDS R4, [R2+0x10] ;  /* 0x0000100002048984 */ /* 0x000fe80000000800 */
[----:B------:R-:W1:Y:S02]  /*0500*/  @!P0 LDS R7, [R2] ;  /* 0x0000000002078984 */ /* 0x000e640000000800 */
[----:B-1----:R-:W-:Y:S01]  /*0510*/  @!P0 IMAD.IADD R7, R4, 0x1, R7 ;  /* 0x0000000104078824 */ /* 0x002fe200078e0207 */
[----:B------:R-:W-:-:S04]  /*0520*/  @!P2 MOV R4, 0x400 ;  /* 0x000004000004a802 */ /* 0x000fc80000000f00 */
[----:B------:R-:W-:Y:S01]  /*0530*/  @!P0 STS [R2], R7 ;  /* 0x0000000702008388 */ /* 0x000fe20000000800 */
[----:B------:R-:W-:Y:S06]  /*0540*/  BAR.SYNC.DEFER_BLOCKING 0x0 ;  /* 0x0000000000007b1d */ /* 0x000fec0000010000 */
[----:B------:R-:W-:Y:S04]  /*0550*/  @!P1 LDS R0, [R2+0x8] ;  /* 0x0000080002009984 */ /* 0x000fe80000000800 */
[----:B------:R-:W1:Y:S02]  /*0560*/  @!P1 LDS R3, [R2] ;  /* 0x0000000002039984 */ /* 0x000e640000000800 */
[----:B-1----:R-:W-:Y:S01]  /*0570*/  @!P1 IMAD.IADD R3, R0, 0x1, R3 ;  /* 0x0000000100039824 */ /* 0x002fe200078e0203 */
[----:B0-----:R-:W-:-:S04]  /*0580*/  @!P2 LEA R0, R5, R4, 0x18 ;  /* 0x000000040500a211 */ /* 0x001fc800078ec0ff */
[----:B------:R-:W-:Y:S01]  /*0590*/  @!P1 STS [R2], R3 ;  /* 0x0000000302009388 */ /* 0x000fe20000000800 */
[----:B------:R-:W-:Y:S06]  /*05a0*/  BAR.SYNC.DEFER_BLOCKING 0x0 ;  /* 0x0000000000007b1d */ /* 0x000fec0000010000 */
[----:B------:R-:W-:Y:S04]  /*05b0*/  @!P2 LDS R0, [R0+0x4] ;  /* 0x000004000000a984 */ /* 0x000fe80000000800 */
[----:B------:R-:W0:Y:S02]  /*05c0*/  @!P2 LDS R5, [R2] ;  /* 0x000000000205a984 */ /* 0x000e240000000800 */
[----:B0-----:R-:W-:-:S05]  /*05d0*/  @!P2 IMAD.IADD R5, R0, 0x1, R5 ;  /* 0x000000010005a824 */ /* 0x001fca00078e0205 */
[----:B------:R0:W-:Y:S01]  /*05e0*/  @!P2 STS [R2], R5 ;  /* 0x000000050200a388 */ /* 0x0001e20000000800 */
[----:B------:R-:W-:Y:S06]  /*05f0*/  BAR.SYNC.DEFER_BLOCKING 0x0 ;  /* 0x0000000000007b1d */ /* 0x000fec0000010000 */
[----:B------:R-:W-:Y:S05]  /*0600*/  @P2 EXIT ;  /* 0x000000000000294d */ /* 0x000fea0003800000 */
[----:B------:R-:W1:Y:S01]  /*0610*/  S2UR UR5, SR_CgaCtaId ;  /* 0x00000000000579c3 */ /* 0x000e620000008800 */
[----:B------:R-:W-:-:S07]  /*0620*/  UMOV UR4, 0x400 ;  /* 0x0000040000047882 */ /* 0x000fce0000000000 */
[----:B0-----:R-:W0:Y:S01]  /*0630*/  LDC.64 R2, c[0x0][0x388] ;  /* 0x0000e200ff027b82 */ /* 0x001e220000000a00 */
[----:B-1----:R-:W-:-:S09]  /*0640*/  ULEA UR4, UR5, UR4, 0x18 ;  /* 0x0000000405047291 */ /* 0x002fd2000f8ec0ff */
[----:B------:R-:W0:Y:S04]  /*0650*/  LDS R5, [UR4] ;  /* 0x00000004ff057984 */ /* 0x000e280008000800 */
[----:B0-----:R-:W-:Y:S01]  /*0660*/  REDG.E.ADD.STRONG.GPU desc[UR6][R2.64], R5 ;  /* 0x000000050200798e */ /* 0x001fe2000c12e106 */
[----:B------:R-:W-:Y:S05]  /*0670*/  EXIT ;  /* 0x000000000000794d */ /* 0x000fea0003800000 */
.L_x_88:
        /* <DEDUP_REMOVED lines=16> */
.L_x_90:


//--------------------- .nv.shared._Z16reduction_sum_v2PiS_ --------------------------
	.section	.nv.shared._Z16reduction_sum_v2PiS_,"aw",@nobits
	.sectionflags	@""
	.align	4
.nv.shared._Z16reduction_sum_v2PiS_:
	.zero		1156


//--------------------- .nv.shared.reserved.0     --------------------------
	.section	.nv.shared.reserved.0,"aw",@nobits
	.weak		__nv_reservedSMEM_offset_0_alias
	.size		__nv_reservedSMEM_offset_0_alias, 0, 64
	.other		__nv_reservedSMEM_offset_0_alias,@"STO_CUDA_RESERVED_SHARED STV_DEFAULT"
__nv_reservedSMEM_offset_0_alias:
	.zero		0
	.zero		64


//--------------------- .nv.shared._Z16reduction_sum_v1PiS_ --------------------------
	.section	.nv.shared._Z16reduction_sum_v1PiS_,"aw",@nobits
	.sectionflags	@""
	.align	4
.nv.shared._Z16reduction_sum_v1PiS_:
	.zero		9216


//--------------------- .nv.constant0._Z16reduction_sum_v2PiS_ --------------------------
	.section	.nv.constant0._Z16reduction_sum_v2PiS_,"a",@progbits
	.sectionflags	@""
	.align	4
.nv.constant0._Z16reduction_sum_v2PiS_:
	.zero		912


//--------------------- .nv.constant0._Z16reduction_sum_v1PiS_ --------------------------
	.section	.nv.constant0._Z16reduction_sum_v1PiS_,"a",@progbits
	.sectionflags	@""
	.align	4
.nv.constant0._Z16reduction_sum_v1PiS_:
	.zero		912


//--------------------- SYMBOLS --------------------------

	.type		.nv.reservedSmem.offset0,@object
	.size		.nv.reservedSmem.offset0,0x4
	.type		.nv.reservedSmem.cap,@object
	.size		.nv.reservedSmem.cap,0x4
